	.target	sm_90a

	.elftype	@"ET_EXEC"


//--------------------- .note.nv.tkinfo           --------------------------
	.section	.note.nv.tkinfo,"",@"SHT_NOTE"
	.sectionflags	@"SHF_NOTE_NV_TKINFO"
	.tkinfo
        /*0018*/ 	.word	0x00000002
        /*0030*/ 	.string	""
        /*0030*/ 	.string	"ptxas"
        /*0030*/ 	.string	"Cuda compilation tools, release 13.0, V13.0.88"
        /*0030*/ 	.string	"Build cuda_13.0.r13.0/compiler.36424714_0"
        /*0030*/ 	.string	"-arch sm_90a -m 64 "



//--------------------- .note.nv.cuinfo           --------------------------
	.section	.note.nv.cuinfo,"",@"SHT_NOTE"
	.sectionflags	@"SHF_NOTE_NV_CUINFO"
        /*0018*/ 	.short	0x0002
        /*001a*/ 	.short	0x005a
        /*001c*/ 	.short	0x0082
	.zero		2


//--------------------- .nv.info                  --------------------------
	.section	.nv.info,"",@"SHT_CUDA_INFO"
	.align	4


	//----- nvinfo : EIATTR_REGCOUNT
	.align		4
        /*0000*/ 	.byte	0x04, 0x2f
        /*0002*/ 	.short	(.L_15 - .L_14)
	.align		4
.L_14:
        /*0004*/ 	.word	index@(_ZN7cutlass13device_kernelINS_4gemm6kernel13GemmUniversalIN4cute5tupleIJiiiiEEENS1_10collective13CollectiveMmaINS1_34MainloopSm90TmaGmmaWarpSpecializedILi4ENS5_IJNS4_1CILi1EEESB_SB_EEENS1_35KernelTmaWarpSpecializedCooperativeEEENS5_IJNSA_ILi256EEENSA_ILi192EEENSA_ILi128EEEEEEaNS5_IJlSB_lEEEaSJ_NS4_8TiledMMAINS4_8MMA_AtomIJNS4_4SM904GMMA27MMA_64x192x32_S32S8S8_SS_TNEEEENS4_6LayoutINS5_IJNSA_ILi2EEESB_SB_EEENS5_IJSB_NSA_ILi0EEEST_EEEEENS5_IJNS4_10UnderscoreESW_SW_EEEEENS4_13SM90_TMA_LOADENS4_14ComposedLayoutINS4_7SwizzleILi3ELi4ELi3EEENS4_18smem_ptr_flag_bitsILi8EEENSQ_INS5_IJNSA_ILi8EEESH_EEENS5_IJSH_SB_EEEEEEEvNS4_8identityESZ_S19_vS1A_EENS_8epilogue10collective6detail29Sm90TmaWarpSpecializedAdapterINS1D_15DefaultEpilogueIaSJ_SJ_NS1C_6thread17LinearCombinationIaLi1EiiLNS1H_9ScaleType4KindE0ELNS_15FloatRoundStyleE2EaEENS1_15EpilogueDefaultEEEEEvvEEEEvNT_6ParamsE)
        /*0008*/ 	.word	0x000000a8


	//----- nvinfo : EIATTR_FRAME_SIZE
	.align		4
.L_15:
        /*000c*/ 	.byte	0x04, 0x11
        /*000e*/ 	.short	(.L_17 - .L_16)
	.align		4
.L_16:
        /*0010*/ 	.word	index@(_ZN7cutlass13device_kernelINS_4gemm6kernel13GemmUniversalIN4cute5tupleIJiiiiEEENS1_10collective13CollectiveMmaINS1_34MainloopSm90TmaGmmaWarpSpecializedILi4ENS5_IJNS4_1CILi1EEESB_SB_EEENS1_35KernelTmaWarpSpecializedCooperativeEEENS5_IJNSA_ILi256EEENSA_ILi192EEENSA_ILi128EEEEEEaNS5_IJlSB_lEEEaSJ_NS4_8TiledMMAINS4_8MMA_AtomIJNS4_4SM904GMMA27MMA_64x192x32_S32S8S8_SS_TNEEEENS4_6LayoutINS5_IJNSA_ILi2EEESB_SB_EEENS5_IJSB_NSA_ILi0EEEST_EEEEENS5_IJNS4_10UnderscoreESW_SW_EEEEENS4_13SM90_TMA_LOADENS4_14ComposedLayoutINS4_7SwizzleILi3ELi4ELi3EEENS4_18smem_ptr_flag_bitsILi8EEENSQ_INS5_IJNSA_ILi8EEESH_EEENS5_IJSH_SB_EEEEEEEvNS4_8identityESZ_S19_vS1A_EENS_8epilogue10collective6detail29Sm90TmaWarpSpecializedAdapterINS1D_15DefaultEpilogueIaSJ_SJ_NS1C_6thread17LinearCombinationIaLi1EiiLNS1H_9ScaleType4KindE0ELNS_15FloatRoundStyleE2EaEENS1_15EpilogueDefaultEEEEEvvEEEEvNT_6ParamsE)
        /*0014*/ 	.word	0x00000000


	//----- nvinfo : EIATTR_MIN_STACK_SIZE
	.align		4
.L_17:
        /*0018*/ 	.byte	0x04, 0x12
        /*001a*/ 	.short	(.L_19 - .L_18)
	.align		4
.L_18:
        /*001c*/ 	.word	index@(_ZN7cutlass13device_kernelINS_4gemm6kernel13GemmUniversalIN4cute5tupleIJiiiiEEENS1_10collective13CollectiveMmaINS1_34MainloopSm90TmaGmmaWarpSpecializedILi4ENS5_IJNS4_1CILi1EEESB_SB_EEENS1_35KernelTmaWarpSpecializedCooperativeEEENS5_IJNSA_ILi256EEENSA_ILi192EEENSA_ILi128EEEEEEaNS5_IJlSB_lEEEaSJ_NS4_8TiledMMAINS4_8MMA_AtomIJNS4_4SM904GMMA27MMA_64x192x32_S32S8S8_SS_TNEEEENS4_6LayoutINS5_IJNSA_ILi2EEESB_SB_EEENS5_IJSB_NSA_ILi0EEEST_EEEEENS5_IJNS4_10UnderscoreESW_SW_EEEEENS4_13SM90_TMA_LOADENS4_14ComposedLayoutINS4_7SwizzleILi3ELi4ELi3EEENS4_18smem_ptr_flag_bitsILi8EEENSQ_INS5_IJNSA_ILi8EEESH_EEENS5_IJSH_SB_EEEEEEEvNS4_8identityESZ_S19_vS1A_EENS_8epilogue10collective6detail29Sm90TmaWarpSpecializedAdapterINS1D_15DefaultEpilogueIaSJ_SJ_NS1C_6thread17LinearCombinationIaLi1EiiLNS1H_9ScaleType4KindE0ELNS_15FloatRoundStyleE2EaEENS1_15EpilogueDefaultEEEEEvvEEEEvNT_6ParamsE)
        /*0020*/ 	.word	0x00000000
.L_19:


//--------------------- .nv.compat                --------------------------
	.section	.nv.compat,"",@"SHT_CUDA_COMPAT_INFO"
	.align	4
        /*0000*/ 	.byte	0x02, 0x09, 0x01, 0x00, 0x02, 0x02, 0x04, 0x00, 0x02, 0x05, 0x05, 0x00, 0x03, 0x07, 0x01, 0x01
        /*0010*/ 	.byte	0x02, 0x03, 0x01, 0x00, 0x02, 0x06, 0x01, 0x00, 0x04, 0x0b, 0x08, 0x00, 0x00, 0x00, 0x00, 0x00
        /*0020*/ 	.byte	0x00, 0x00, 0x00, 0x00


//--------------------- .nv.info._ZN7cutlass13device_kernelINS_4gemm6kernel13GemmUniversalIN4cute5tupleIJiiiiEEENS1_10collective13CollectiveMmaINS1_34MainloopSm90TmaGmmaWarpSpecializedILi4ENS5_IJNS4_1CILi1EEESB_SB_EEENS1_35KernelTmaWarpSpecializedCooperativeEEENS5_IJNSA_ILi256EEENSA_ILi192EEENSA_ILi128EEEEEEaNS5_IJlSB_lEEEaSJ_NS4_8TiledMMAINS4_8MMA_AtomIJNS4_4SM904GMMA27MMA_64x192x32_S32S8S8_SS_TNEEEENS4_6LayoutINS5_IJNSA_ILi2EEESB_SB_EEENS5_IJSB_NSA_ILi0EEEST_EEEEENS5_IJNS4_10UnderscoreESW_SW_EEEEENS4_13SM90_TMA_LOADENS4_14ComposedLayoutINS4_7SwizzleILi3ELi4ELi3EEENS4_18smem_ptr_flag_bitsILi8EEENSQ_INS5_IJNSA_ILi8EEESH_EEENS5_IJSH_SB_EEEEEEEvNS4_8identityESZ_S19_vS1A_EENS_8epilogue10collective6detail29Sm90TmaWarpSpecializedAdapterINS1D_15DefaultEpilogueIaSJ_SJ_NS1C_6thread17LinearCombinationIaLi1EiiLNS1H_9ScaleType4KindE0ELNS_15FloatRoundStyleE2EaEENS1_15EpilogueDefaultEEEEEvvEEEEvNT_6ParamsE --------------------------
	.section	.nv.info._ZN7cutlass13device_kernelINS_4gemm6kernel13GemmUniversalIN4cute5tupleIJiiiiEEENS1_10collective13CollectiveMmaINS1_34MainloopSm90TmaGmmaWarpSpecializedILi4ENS5_IJNS4_1CILi1EEESB_SB_EEENS1_35KernelTmaWarpSpecializedCooperativeEEENS5_IJNSA_ILi256EEENSA_ILi192EEENSA_ILi128EEEEEEaNS5_IJlSB_lEEEaSJ_NS4_8TiledMMAINS4_8MMA_AtomIJNS4_4SM904GMMA27MMA_64x192x32_S32S8S8_SS_TNEEEENS4_6LayoutINS5_IJNSA_ILi2EEESB_SB_EEENS5_IJSB_NSA_ILi0EEEST_EEEEENS5_IJNS4_10UnderscoreESW_SW_EEEEENS4_13SM90_TMA_LOADENS4_14ComposedLayoutINS4_7SwizzleILi3ELi4ELi3EEENS4_18smem_ptr_flag_bitsILi8EEENSQ_INS5_IJNSA_ILi8EEESH_EEENS5_IJSH_SB_EEEEEEEvNS4_8identityESZ_S19_vS1A_EENS_8epilogue10collective6detail29Sm90TmaWarpSpecializedAdapterINS1D_15DefaultEpilogueIaSJ_SJ_NS1C_6thread17LinearCombinationIaLi1EiiLNS1H_9ScaleType4KindE0ELNS_15FloatRoundStyleE2EaEENS1_15EpilogueDefaultEEEEEvvEEEEvNT_6ParamsE,"",@"SHT_CUDA_INFO"
	.sectionflags	@""
	.align	4


	//----- nvinfo : EIATTR_CUDA_API_VERSION
	.align		4
        /*0000*/ 	.byte	0x04, 0x37
        /*0002*/ 	.short	(.L_21 - .L_20)
.L_20:
        /*0004*/ 	.word	0x00000082


	//----- nvinfo : EIATTR_KPARAM_INFO
	.align		4
.L_21:
        /*0008*/ 	.byte	0x04, 0x17
        /*000a*/ 	.short	(.L_23 - .L_22)
.L_22:
        /*000c*/ 	.word	0x00000000
        /*0010*/ 	.short	0x0000
        /*0012*/ 	.short	0x0070
        /*0014*/ 	.byte	0x00, 0xf0, 0x01, 0x10


	//----- nvinfo : EIATTR_SPARSE_MMA_MASK
	.align		4
.L_23:
        /*0018*/ 	.byte	0x03, 0x50
        /*001a*/ 	.short	0x0000


	//----- nvinfo : EIATTR_MAXREG_COUNT
	.align		4
        /*001c*/ 	.byte	0x03, 0x1b
        /*001e*/ 	.short	0x00a8


	//----- nvinfo : EIATTR_NUM_BARRIERS
	.align		4
        /*0020*/ 	.byte	0x02, 0x4c
        /*0022*/ 	.byte	0x01
	.zero		1


	//----- nvinfo : EIATTR_EXTERNS
	.align		4
        /*0024*/ 	.byte	0x04, 0x0f
        /*0026*/ 	.short	(.L_25 - .L_24)


	//   ....[0]....
	.align		4
.L_24:
        /*0028*/ 	.word	index@(__assertfail)


	//----- nvinfo : EIATTR_MERCURY_ISA_VERSION
	.align		4
.L_25:
        /*002c*/ 	.byte	0x03, 0x5f
        /*002e*/ 	.short	0x0101


	//----- nvinfo : EIATTR_INT_WARP_WIDE_INSTR_OFFSETS
	.align		4
        /*0030*/ 	.byte	0x04, 0x31
        /*0032*/ 	.short	(.L_27 - .L_26)


	//   ....[0]....
.L_26:
        /*0034*/ 	.word	0x000004f0


	//   ....[1]....
        /*0038*/ 	.word	0x00000500


	//   ....[2]....
        /*003c*/ 	.word	0x00000590


	//----- nvinfo : EIATTR_COOP_GROUP_MASK_REGIDS
	.align		4
.L_27:
        /*0040*/ 	.byte	0x04, 0x29
        /*0042*/ 	.short	(.L_29 - .L_28)


	//   ....[0]....
.L_28:
        /*0044*/ 	.word	0xffffffff


	//   ....[1]....
        /*0048*/ 	.word	0xffffffff


	//   ....[2]....
        /*004c*/ 	.word	0xffffffff


	//   ....[3]....
        /*0050*/ 	.word	0xffffffff


	//   ....[4]....
        /*0054*/ 	.word	0xffffffff


	//----- nvinfo : EIATTR_COOP_GROUP_INSTR_OFFSETS
	.align		4
.L_29:
        /*0058*/ 	.byte	0x04, 0x28
        /*005a*/ 	.short	(.L_31 - .L_30)


	//   ....[0]....
.L_30:
        /*005c*/ 	.word	0x00000060


	//   ....[1]....
        /*0060*/ 	.word	0x00000070


	//   ....[2]....
        /*0064*/ 	.word	0x00000190


	//   ....[3]....
        /*0068*/ 	.word	0x000003a0


	//   ....[4]....
        /*006c*/ 	.word	0x00001110


	//----- nvinfo : EIATTR_REG_RECONFIG
	.align		4
.L_31:
        /*0070*/ 	.byte	0x01, 0x54
	.zero		2


	//----- nvinfo : EIATTR_SYSCALL_OFFSETS
	.align		4
        /*0074*/ 	.byte	0x04, 0x46
        /*0076*/ 	.short	(.L_33 - .L_32)


	//   ....[0]....
.L_32:
        /*0078*/ 	.word	0x000012e0


	//----- nvinfo : EIATTR_MBARRIER_INSTR_OFFSETS
	.align		4
.L_33:
        /*007c*/ 	.byte	0x04, 0x39
        /*007e*/ 	.short	(.L_35 - .L_34)


	//   ....[0]....
.L_34:
        /*0080*/ 	.word	0x00000310
        /*0084*/ 	.word	0x000000ff
        /*0088*/ 	.word	0x00000000
        /*008c*/ 	.short	0x0100
        /*008e*/ 	.byte	0x08
	.zero		1


	//   ....[1]....
        /*0090*/ 	.word	0x00000320
        /*0094*/ 	.word	0x000000ff
        /*0098*/ 	.word	0x00000020
        /*009c*/ 	.short	0x0100
        /*009e*/ 	.byte	0x08
	.zero		1


	//   ....[2]....
        /*00a0*/ 	.word	0x00000330
        /*00a4*/ 	.word	0x000000ff
        /*00a8*/ 	.word	0x00000008
        /*00ac*/ 	.short	0x0100
        /*00ae*/ 	.byte	0x08
	.zero		1


	//   ....[3]....
        /*00b0*/ 	.word	0x00000340
        /*00b4*/ 	.word	0x000000ff
        /*00b8*/ 	.word	0x00000028
        /*00bc*/ 	.short	0x0100
        /*00be*/ 	.byte	0x08
	.zero		1


	//   ....[4]....
        /*00c0*/ 	.word	0x00000350
        /*00c4*/ 	.word	0x000000ff
        /*00c8*/ 	.word	0x00000010
        /*00cc*/ 	.short	0x0100
        /*00ce*/ 	.byte	0x08
	.zero		1


	//   ....[5]....
        /*00d0*/ 	.word	0x00000360
        /*00d4*/ 	.word	0x000000ff
        /*00d8*/ 	.word	0x00000030
        /*00dc*/ 	.short	0x0100
        /*00de*/ 	.byte	0x08
	.zero		1


	//   ....[6]....
        /*00e0*/ 	.word	0x00000370
        /*00e4*/ 	.word	0x000000ff
        /*00e8*/ 	.word	0x00000018
        /*00ec*/ 	.short	0x0100
        /*00ee*/ 	.byte	0x08
	.zero		1


	//   ....[7]....
        /*00f0*/ 	.word	0x00000380
        /*00f4*/ 	.word	0x000000ff
        /*00f8*/ 	.word	0x00000038
        /*00fc*/ 	.short	0x0100
        /*00fe*/ 	.byte	0x08
	.zero		1


	//   ....[8]....
        /*0100*/ 	.word	0x00000610
        /*0104*/ 	.word	0x000000ff
        /*0108*/ 	.word	0x00000050
        /*010c*/ 	.short	0x0100
        /*010e*/ 	.byte	0x10
	.zero		1


	//   ....[9]....
        /*0110*/ 	.word	0x00000680
        /*0114*/ 	.word	0x000000ff
        /*0118*/ 	.word	0x00000058
        /*011c*/ 	.short	0x0100
        /*011e*/ 	.byte	0x10
	.zero		1


	//   ....[10]....
        /*0120*/ 	.word	0x000013c0
        /*0124*/ 	.word	0x00000003
        /*0128*/ 	.word	0x00000000
        /*012c*/ 	.short	0x010a
        /*012e*/ 	.byte	0x3f
	.zero		1


	//   ....[11]....
        /*0130*/ 	.word	0x00001400
        /*0134*/ 	.word	0x00000003
        /*0138*/ 	.word	0x00000000
        /*013c*/ 	.short	0x010a
        /*013e*/ 	.byte	0x3f
	.zero		1


	//   ....[12]....
        /*0140*/ 	.word	0x00001910
        /*0144*/ 	.word	0x00000003
        /*0148*/ 	.word	0x00000000
        /*014c*/ 	.short	0x010a
        /*014e*/ 	.byte	0x3f
	.zero		1


	//   ....[13]....
        /*0150*/ 	.word	0x00001950
        /*0154*/ 	.word	0x00000003
        /*0158*/ 	.word	0x00000000
        /*015c*/ 	.short	0x010a
        /*015e*/ 	.byte	0x3f
	.zero		1


	//   ....[14]....
        /*0160*/ 	.word	0x00001d10
        /*0164*/ 	.word	0x00000000
        /*0168*/ 	.word	0x00000000
        /*016c*/ 	.short	0x0101
        /*016e*/ 	.byte	0x3f
	.zero		1


	//   ....[15]....
        /*0170*/ 	.word	0x00001f00
        /*0174*/ 	.word	0x00000000
        /*0178*/ 	.word	0x00000000
        /*017c*/ 	.short	0x0101
        /*017e*/ 	.byte	0x3f
	.zero		1


	//   ....[16]....
        /*0180*/ 	.word	0x0000c790
        /*0184*/ 	.word	0x0000000d
        /*0188*/ 	.word	0x00000020
        /*018c*/ 	.short	0x010a
        /*018e*/ 	.byte	0x3f
	.zero		1


	//   ....[17]....
        /*0190*/ 	.word	0x0000cb70
        /*0194*/ 	.word	0x00000003
        /*0198*/ 	.word	0x00000058
        /*019c*/ 	.short	0x0101
        /*019e*/ 	.byte	0x3f
	.zero		1


	//   ....[18]....
        /*01a0*/ 	.word	0x0000d2c0
        /*01a4*/ 	.word	0x00000007
        /*01a8*/ 	.word	0x00000000
        /*01ac*/ 	.short	0x010a
        /*01ae*/ 	.byte	0x3f
	.zero		1


	//   ....[19]....
        /*01b0*/ 	.word	0x0000d340
        /*01b4*/ 	.word	0x00000009
        /*01b8*/ 	.word	0x00000000
        /*01bc*/ 	.short	0x010a
        /*01be*/ 	.byte	0x3f
	.zero		1


	//   ....[20]....
        /*01c0*/ 	.word	0x0000d3d0
        /*01c4*/ 	.word	0x00000006
        /*01c8*/ 	.word	0x00000000
        /*01cc*/ 	.short	0x010a
        /*01ce*/ 	.byte	0x3f
	.zero		1


	//   ....[21]....
        /*01d0*/ 	.word	0x0000d460
        /*01d4*/ 	.word	0x00000003
        /*01d8*/ 	.word	0x00000000
        /*01dc*/ 	.short	0x010a
        /*01de*/ 	.byte	0x3f
	.zero		1


	//   ....[22]....
        /*01e0*/ 	.word	0x0000d4c0
        /*01e4*/ 	.word	0x00000003
        /*01e8*/ 	.word	0x00000000
        /*01ec*/ 	.short	0x010a
        /*01ee*/ 	.byte	0x3f
	.zero		1


	//   ....[23]....
        /*01f0*/ 	.word	0x0000d510
        /*01f4*/ 	.word	0x00000003
        /*01f8*/ 	.word	0x00000000
        /*01fc*/ 	.short	0x010a
        /*01fe*/ 	.byte	0x3f
	.zero		1


	//   ....[24]....
        /*0200*/ 	.word	0x0000d5e0
        /*0204*/ 	.word	0x0000000d
        /*0208*/ 	.word	0x00000020
        /*020c*/ 	.short	0x010a
        /*020e*/ 	.byte	0x3f
	.zero		1


	//   ....[25]....
        /*0210*/ 	.word	0x0000d6b0
        /*0214*/ 	.word	0x00000007
        /*0218*/ 	.word	0x00000000
        /*021c*/ 	.short	0x010a
        /*021e*/ 	.byte	0x3f
	.zero		1


	//   ....[26]....
        /*0220*/ 	.word	0x0000d700
        /*0224*/ 	.word	0x00000009
        /*0228*/ 	.word	0x00000000
        /*022c*/ 	.short	0x010a
        /*022e*/ 	.byte	0x3f
	.zero		1


	//   ....[27]....
        /*0230*/ 	.word	0x0000d750
        /*0234*/ 	.word	0x00000006
        /*0238*/ 	.word	0x00000000
        /*023c*/ 	.short	0x010a
        /*023e*/ 	.byte	0x3f
	.zero		1


	//----- nvinfo : EIATTR_NUM_MBARRIERS
	.align		4
.L_35:
        /*0240*/ 	.byte	0x03, 0x38
        /*0242*/ 	.short	0x000a


	//----- nvinfo : EIATTR_EXIT_INSTR_OFFSETS
	.align		4
        /*0244*/ 	.byte	0x04, 0x1c
        /*0246*/ 	.short	(.L_37 - .L_36)


	//   ....[0]....
.L_36:
        /*0248*/ 	.word	0x000006e0


	//   ....[1]....
        /*024c*/ 	.word	0x00001050


	//   ....[2]....
        /*0250*/ 	.word	0x0000bd40


	//   ....[3]....
        /*0254*/ 	.word	0x0000c430


	//   ....[4]....
        /*0258*/ 	.word	0x0000d4b0


	//----- nvinfo : EIATTR_MAX_THREADS
	.align		4
.L_37:
        /*025c*/ 	.byte	0x04, 0x05
        /*025e*/ 	.short	(.L_39 - .L_38)
.L_38:
        /*0260*/ 	.word	0x00000180
        /*0264*/ 	.word	0x00000001
        /*0268*/ 	.word	0x00000001


	//----- nvinfo : EIATTR_CRS_STACK_SIZE
	.align		4
.L_39:
        /*026c*/ 	.byte	0x04, 0x1e
        /*026e*/ 	.short	(.L_41 - .L_40)
.L_40:
        /*0270*/ 	.word	0x00000000


	//----- nvinfo : EIATTR_CBANK_PARAM_SIZE
	.align		4
.L_41:
        /*0274*/ 	.byte	0x03, 0x19
        /*0276*/ 	.short	0x0470


	//----- nvinfo : EIATTR_PARAM_CBANK
	.align		4
        /*0278*/ 	.byte	0x04, 0x0a
        /*027a*/ 	.short	(.L_43 - .L_42)
	.align		4
.L_42:
        /*027c*/ 	.word	index@(.nv.constant0._ZN7cutlass13device_kernelINS_4gemm6kernel13GemmUniversalIN4cute5tupleIJiiiiEEENS1_10collective13CollectiveMmaINS1_34MainloopSm90TmaGmmaWarpSpecializedILi4ENS5_IJNS4_1CILi1EEESB_SB_EEENS1_35KernelTmaWarpSpecializedCooperativeEEENS5_IJNSA_ILi256EEENSA_ILi192EEENSA_ILi128EEEEEEaNS5_IJlSB_lEEEaSJ_NS4_8TiledMMAINS4_8MMA_AtomIJNS4_4SM904GMMA27MMA_64x192x32_S32S8S8_SS_TNEEEENS4_6LayoutINS5_IJNSA_ILi2EEESB_SB_EEENS5_IJSB_NSA_ILi0EEEST_EEEEENS5_IJNS4_10UnderscoreESW_SW_EEEEENS4_13SM90_TMA_LOADENS4_14ComposedLayoutINS4_7SwizzleILi3ELi4ELi3EEENS4_18smem_ptr_flag_bitsILi8EEENSQ_INS5_IJNSA_ILi8EEESH_EEENS5_IJSH_SB_EEEEEEEvNS4_8identityESZ_S19_vS1A_EENS_8epilogue10collective6detail29Sm90TmaWarpSpecializedAdapterINS1D_15DefaultEpilogueIaSJ_SJ_NS1C_6thread17LinearCombinationIaLi1EiiLNS1H_9ScaleType4KindE0ELNS_15FloatRoundStyleE2EaEENS1_15EpilogueDefaultEEEEEvvEEEEvNT_6ParamsE)
        /*0280*/ 	.short	0x0210
        /*0282*/ 	.short	0x0470


	//----- nvinfo : EIATTR_SW_WAR
	.align		4
.L_43:
        /*0284*/ 	.byte	0x04, 0x36
        /*0286*/ 	.short	(.L_45 - .L_44)
.L_44:
        /*0288*/ 	.word	0x00000008
.L_45:


//--------------------- .nv.callgraph             --------------------------
	.section	.nv.callgraph,"",@"SHT_CUDA_CALLGRAPH"
	.align	4
	.sectionentsize	8
	.align		4
        /*0000*/ 	.word	0x00000000
	.align		4
        /*0004*/ 	.word	0xffffffff
	.align		4
        /*0008*/ 	.word	index@(_ZN7cutlass13device_kernelINS_4gemm6kernel13GemmUniversalIN4cute5tupleIJiiiiEEENS1_10collective13CollectiveMmaINS1_34MainloopSm90TmaGmmaWarpSpecializedILi4ENS5_IJNS4_1CILi1EEESB_SB_EEENS1_35KernelTmaWarpSpecializedCooperativeEEENS5_IJNSA_ILi256EEENSA_ILi192EEENSA_ILi128EEEEEEaNS5_IJlSB_lEEEaSJ_NS4_8TiledMMAINS4_8MMA_AtomIJNS4_4SM904GMMA27MMA_64x192x32_S32S8S8_SS_TNEEEENS4_6LayoutINS5_IJNSA_ILi2EEESB_SB_EEENS5_IJSB_NSA_ILi0EEEST_EEEEENS5_IJNS4_10UnderscoreESW_SW_EEEEENS4_13SM90_TMA_LOADENS4_14ComposedLayoutINS4_7SwizzleILi3ELi4ELi3EEENS4_18smem_ptr_flag_bitsILi8EEENSQ_INS5_IJNSA_ILi8EEESH_EEENS5_IJSH_SB_EEEEEEEvNS4_8identityESZ_S19_vS1A_EENS_8epilogue10collective6detail29Sm90TmaWarpSpecializedAdapterINS1D_15DefaultEpilogueIaSJ_SJ_NS1C_6thread17LinearCombinationIaLi1EiiLNS1H_9ScaleType4KindE0ELNS_15FloatRoundStyleE2EaEENS1_15EpilogueDefaultEEEEEvvEEEEvNT_6ParamsE)
	.align		4
        /*000c*/ 	.word	index@(__assertfail)
	.align		4
        /*0010*/ 	.word	0x00000000
	.align		4
        /*0014*/ 	.word	0xfffffffe
	.align		4
        /*0018*/ 	.word	0x00000000
	.align		4
        /*001c*/ 	.word	0xfffffffd
	.align		4
        /*0020*/ 	.word	0x00000000
	.align		4
        /*0024*/ 	.word	0xfffffffc


//--------------------- .nv.constant4             --------------------------
	.section	.nv.constant4,"a",@progbits
	.align	8
	.align		8
.nv.constant4:
        /*0000*/ 	.dword	__assertfail
	.align		8
        /*0008*/ 	.dword	__unnamed_1
	.align		8
        /*0010*/ 	.dword	_ZN40_INTERNAL_1d948347_4_k_cu_96ca4a6c_116864cuda3std3__45__cpo5beginE
	.align		8
        /*0018*/ 	.dword	_ZN40_INTERNAL_1d948347_4_k_cu_96ca4a6c_116864cuda3std3__45__cpo3endE
	.align		8
        /*0020*/ 	.dword	_ZN40_INTERNAL_1d948347_4_k_cu_96ca4a6c_116864cuda3std3__45__cpo6cbeginE
	.align		8
        /*0028*/ 	.dword	_ZN40_INTERNAL_1d948347_4_k_cu_96ca4a6c_116864cuda3std3__45__cpo4cendE
	.align		8
        /*0030*/ 	.dword	_ZN40_INTERNAL_1d948347_4_k_cu_96ca4a6c_116864cuda3std3__442_GLOBAL__N__1d948347_4_k_cu_96ca4a6c_116866ignoreE
	.align		8
        /*0038*/ 	.dword	_ZN40_INTERNAL_1d948347_4_k_cu_96ca4a6c_116864cuda3std3__419piecewise_constructE
	.align		8
        /*0040*/ 	.dword	_ZN40_INTERNAL_1d948347_4_k_cu_96ca4a6c_116864cuda3std3__48in_placeE
	.align		8
        /*0048*/ 	.dword	_ZN40_INTERNAL_1d948347_4_k_cu_96ca4a6c_116864cuda3std6ranges3__45__cpo4swapE
	.align		8
        /*0050*/ 	.dword	_ZN40_INTERNAL_1d948347_4_k_cu_96ca4a6c_116864cuda3std6ranges3__45__cpo9iter_moveE
	.align		8
        /*0058*/ 	.dword	_ZN40_INTERNAL_1d948347_4_k_cu_96ca4a6c_116864cute7productE
	.align		8
        /*0060*/ 	.dword	_ZN40_INTERNAL_1d948347_4_k_cu_96ca4a6c_116864cute1_E
	.align		8
        /*0068*/ 	.dword	$str$22
	.align		8
        /*0070*/ 	.dword	$str$23


//--------------------- .text._ZN7cutlass13device_kernelINS_4gemm6kernel13GemmUniversalIN4cute5tupleIJiiiiEEENS1_10collective13CollectiveMmaINS1_34MainloopSm90TmaGmmaWarpSpecializedILi4ENS5_IJNS4_1CILi1EEESB_SB_EEENS1_35KernelTmaWarpSpecializedCooperativeEEENS5_IJNSA_ILi256EEENSA_ILi192EEENSA_ILi128EEEEEEaNS5_IJlSB_lEEEaSJ_NS4_8TiledMMAINS4_8MMA_AtomIJNS4_4SM904GMMA27MMA_64x192x32_S32S8S8_SS_TNEEEENS4_6LayoutINS5_IJNSA_ILi2EEESB_SB_EEENS5_IJSB_NSA_ILi0EEEST_EEEEENS5_IJNS4_10UnderscoreESW_SW_EEEEENS4_13SM90_TMA_LOADENS4_14ComposedLayoutINS4_7SwizzleILi3ELi4ELi3EEENS4_18smem_ptr_flag_bitsILi8EEENSQ_INS5_IJNSA_ILi8EEESH_EEENS5_IJSH_SB_EEEEEEEvNS4_8identityESZ_S19_vS1A_EENS_8epilogue10collective6detail29Sm90TmaWarpSpecializedAdapterINS1D_15DefaultEpilogueIaSJ_SJ_NS1C_6thread17LinearCombinationIaLi1EiiLNS1H_9ScaleType4KindE0ELNS_15FloatRoundStyleE2EaEENS1_15EpilogueDefaultEEEEEvvEEEEvNT_6ParamsE --------------------------
	.section	.text._ZN7cutlass13device_kernelINS_4gemm6kernel13GemmUniversalIN4cute5tupleIJiiiiEEENS1_10collective13CollectiveMmaINS1_34MainloopSm90TmaGmmaWarpSpecializedILi4ENS5_IJNS4_1CILi1EEESB_SB_EEENS1_35KernelTmaWarpSpecializedCooperativeEEENS5_IJNSA_ILi256EEENSA_ILi192EEENSA_ILi128EEEEEEaNS5_IJlSB_lEEEaSJ_NS4_8TiledMMAINS4_8MMA_AtomIJNS4_4SM904GMMA27MMA_64x192x32_S32S8S8_SS_TNEEEENS4_6LayoutINS5_IJNSA_ILi2EEESB_SB_EEENS5_IJSB_NSA_ILi0EEEST_EEEEENS5_IJNS4_10UnderscoreESW_SW_EEEEENS4_13SM90_TMA_LOADENS4_14ComposedLayoutINS4_7SwizzleILi3ELi4ELi3EEENS4_18smem_ptr_flag_bitsILi8EEENSQ_INS5_IJNSA_ILi8EEESH_EEENS5_IJSH_SB_EEEEEEEvNS4_8identityESZ_S19_vS1A_EENS_8epilogue10collective6detail29Sm90TmaWarpSpecializedAdapterINS1D_15DefaultEpilogueIaSJ_SJ_NS1C_6thread17LinearCombinationIaLi1EiiLNS1H_9ScaleType4KindE0ELNS_15FloatRoundStyleE2EaEENS1_15EpilogueDefaultEEEEEvvEEEEvNT_6ParamsE,"ax",@progbits
	.align	128
.text._ZN7cutlass13device_kernelINS_4gemm6kernel13GemmUniversalIN4cute5tupleIJiiiiEEENS1_10collective13CollectiveMmaINS1_34MainloopSm90TmaGmmaWarpSpecializedILi4ENS5_IJNS4_1CILi1EEESB_SB_EEENS1_35KernelTmaWarpSpecializedCooperativeEEENS5_IJNSA_ILi256EEENSA_ILi192EEENSA_ILi128EEEEEEaNS5_IJlSB_lEEEaSJ_NS4_8TiledMMAINS4_8MMA_AtomIJNS4_4SM904GMMA27MMA_64x192x32_S32S8S8_SS_TNEEEENS4_6LayoutINS5_IJNSA_ILi2EEESB_SB_EEENS5_IJSB_NSA_ILi0EEEST_EEEEENS5_IJNS4_10UnderscoreESW_SW_EEEEENS4_13SM90_TMA_LOADENS4_14ComposedLayoutINS4_7SwizzleILi3ELi4ELi3EEENS4_18smem_ptr_flag_bitsILi8EEENSQ_INS5_IJNSA_ILi8EEESH_EEENS5_IJSH_SB_EEEEEEEvNS4_8identityESZ_S19_vS1A_EENS_8epilogue10collective6detail29Sm90TmaWarpSpecializedAdapterINS1D_15DefaultEpilogueIaSJ_SJ_NS1C_6thread17LinearCombinationIaLi1EiiLNS1H_9ScaleType4KindE0ELNS_15FloatRoundStyleE2EaEENS1_15EpilogueDefaultEEEEEvvEEEEvNT_6ParamsE:
        .type           _ZN7cutlass13device_kernelINS_4gemm6kernel13GemmUniversalIN4cute5tupleIJiiiiEEENS1_10collective13CollectiveMmaINS1_34MainloopSm90TmaGmmaWarpSpecializedILi4ENS5_IJNS4_1CILi1EEESB_SB_EEENS1_35KernelTmaWarpSpecializedCooperativeEEENS5_IJNSA_ILi256EEENSA_ILi192EEENSA_ILi128EEEEEEaNS5_IJlSB_lEEEaSJ_NS4_8TiledMMAINS4_8MMA_AtomIJNS4_4SM904GMMA27MMA_64x192x32_S32S8S8_SS_TNEEEENS4_6LayoutINS5_IJNSA_ILi2EEESB_SB_EEENS5_IJSB_NSA_ILi0EEEST_EEEEENS5_IJNS4_10UnderscoreESW_SW_EEEEENS4_13SM90_TMA_LOADENS4_14ComposedLayoutINS4_7SwizzleILi3ELi4ELi3EEENS4_18smem_ptr_flag_bitsILi8EEENSQ_INS5_IJNSA_ILi8EEESH_EEENS5_IJSH_SB_EEEEEEEvNS4_8identityESZ_S19_vS1A_EENS_8epilogue10collective6detail29Sm90TmaWarpSpecializedAdapterINS1D_15DefaultEpilogueIaSJ_SJ_NS1C_6thread17LinearCombinationIaLi1EiiLNS1H_9ScaleType4KindE0ELNS_15FloatRoundStyleE2EaEENS1_15EpilogueDefaultEEEEEvvEEEEvNT_6ParamsE,@function
        .size           _ZN7cutlass13device_kernelINS_4gemm6kernel13GemmUniversalIN4cute5tupleIJiiiiEEENS1_10collective13CollectiveMmaINS1_34MainloopSm90TmaGmmaWarpSpecializedILi4ENS5_IJNS4_1CILi1EEESB_SB_EEENS1_35KernelTmaWarpSpecializedCooperativeEEENS5_IJNSA_ILi256EEENSA_ILi192EEENSA_ILi128EEEEEEaNS5_IJlSB_lEEEaSJ_NS4_8TiledMMAINS4_8MMA_AtomIJNS4_4SM904GMMA27MMA_64x192x32_S32S8S8_SS_TNEEEENS4_6LayoutINS5_IJNSA_ILi2EEESB_SB_EEENS5_IJSB_NSA_ILi0EEEST_EEEEENS5_IJNS4_10UnderscoreESW_SW_EEEEENS4_13SM90_TMA_LOADENS4_14ComposedLayoutINS4_7SwizzleILi3ELi4ELi3EEENS4_18smem_ptr_flag_bitsILi8EEENSQ_INS5_IJNSA_ILi8EEESH_EEENS5_IJSH_SB_EEEEEEEvNS4_8identityESZ_S19_vS1A_EENS_8epilogue10collective6detail29Sm90TmaWarpSpecializedAdapterINS1D_15DefaultEpilogueIaSJ_SJ_NS1C_6thread17LinearCombinationIaLi1EiiLNS1H_9ScaleType4KindE0ELNS_15FloatRoundStyleE2EaEENS1_15EpilogueDefaultEEEEEvvEEEEvNT_6ParamsE,(.L_x_454 - _ZN7cutlass13device_kernelINS_4gemm6kernel13GemmUniversalIN4cute5tupleIJiiiiEEENS1_10collective13CollectiveMmaINS1_34MainloopSm90TmaGmmaWarpSpecializedILi4ENS5_IJNS4_1CILi1EEESB_SB_EEENS1_35KernelTmaWarpSpecializedCooperativeEEENS5_IJNSA_ILi256EEENSA_ILi192EEENSA_ILi128EEEEEEaNS5_IJlSB_lEEEaSJ_NS4_8TiledMMAINS4_8MMA_AtomIJNS4_4SM904GMMA27MMA_64x192x32_S32S8S8_SS_TNEEEENS4_6LayoutINS5_IJNSA_ILi2EEESB_SB_EEENS5_IJSB_NSA_ILi0EEEST_EEEEENS5_IJNS4_10UnderscoreESW_SW_EEEEENS4_13SM90_TMA_LOADENS4_14ComposedLayoutINS4_7SwizzleILi3ELi4ELi3EEENS4_18smem_ptr_flag_bitsILi8EEENSQ_INS5_IJNSA_ILi8EEESH_EEENS5_IJSH_SB_EEEEEEEvNS4_8identityESZ_S19_vS1A_EENS_8epilogue10collective6detail29Sm90TmaWarpSpecializedAdapterINS1D_15DefaultEpilogueIaSJ_SJ_NS1C_6thread17LinearCombinationIaLi1EiiLNS1H_9ScaleType4KindE0ELNS_15FloatRoundStyleE2EaEENS1_15EpilogueDefaultEEEEEvvEEEEvNT_6ParamsE)
        .other          _ZN7cutlass13device_kernelINS_4gemm6kernel13GemmUniversalIN4cute5tupleIJiiiiEEENS1_10collective13CollectiveMmaINS1_34MainloopSm90TmaGmmaWarpSpecializedILi4ENS5_IJNS4_1CILi1EEESB_SB_EEENS1_35KernelTmaWarpSpecializedCooperativeEEENS5_IJNSA_ILi256EEENSA_ILi192EEENSA_ILi128EEEEEEaNS5_IJlSB_lEEEaSJ_NS4_8TiledMMAINS4_8MMA_AtomIJNS4_4SM904GMMA27MMA_64x192x32_S32S8S8_SS_TNEEEENS4_6LayoutINS5_IJNSA_ILi2EEESB_SB_EEENS5_IJSB_NSA_ILi0EEEST_EEEEENS5_IJNS4_10UnderscoreESW_SW_EEEEENS4_13SM90_TMA_LOADENS4_14ComposedLayoutINS4_7SwizzleILi3ELi4ELi3EEENS4_18smem_ptr_flag_bitsILi8EEENSQ_INS5_IJNSA_ILi8EEESH_EEENS5_IJSH_SB_EEEEEEEvNS4_8identityESZ_S19_vS1A_EENS_8epilogue10collective6detail29Sm90TmaWarpSpecializedAdapterINS1D_15DefaultEpilogueIaSJ_SJ_NS1C_6thread17LinearCombinationIaLi1EiiLNS1H_9ScaleType4KindE0ELNS_15FloatRoundStyleE2EaEENS1_15EpilogueDefaultEEEEEvvEEEEvNT_6ParamsE,@"STO_CUDA_ENTRY STV_DEFAULT"
_ZN7cutlass13device_kernelINS_4gemm6kernel13GemmUniversalIN4cute5tupleIJiiiiEEENS1_10collective13CollectiveMmaINS1_34MainloopSm90TmaGmmaWarpSpecializedILi4ENS5_IJNS4_1CILi1EEESB_SB_EEENS1_35KernelTmaWarpSpecializedCooperativeEEENS5_IJNSA_ILi256EEENSA_ILi192EEENSA_ILi128EEEEEEaNS5_IJlSB_lEEEaSJ_NS4_8TiledMMAINS4_8MMA_AtomIJNS4_4SM904GMMA27MMA_64x192x32_S32S8S8_SS_TNEEEENS4_6LayoutINS5_IJNSA_ILi2EEESB_SB_EEENS5_IJSB_NSA_ILi0EEEST_EEEEENS5_IJNS4_10UnderscoreESW_SW_EEEEENS4_13SM90_TMA_LOADENS4_14ComposedLayoutINS4_7SwizzleILi3ELi4ELi3EEENS4_18smem_ptr_flag_bitsILi8EEENSQ_INS5_IJNSA_ILi8EEESH_EEENS5_IJSH_SB_EEEEEEEvNS4_8identityESZ_S19_vS1A_EENS_8epilogue10collective6detail29Sm90TmaWarpSpecializedAdapterINS1D_15DefaultEpilogueIaSJ_SJ_NS1C_6thread17LinearCombinationIaLi1EiiLNS1H_9ScaleType4KindE0ELNS_15FloatRoundStyleE2EaEENS1_15EpilogueDefaultEEEEEvvEEEEvNT_6ParamsE:
[----:B------:R-:W0:Y:S01]  /*0000*/  LDC R1, c[0x0][0x28] ;  /* 0x00000a00ff017b82 */ /* 0x000e220000000800 */
[----:B------:R-:W1:Y:S01]  /*0010*/  S2R R2, SR_TID.X ;  /* 0x0000000000027919 */ /* 0x000e620000002100 */
[----:B------:R-:W-:Y:S01]  /*0020*/  ELECT P0, URZ, PT ;  /* 0x00000000003f782f */ /* 0x000fe20003800000 */
[----:B------:R-:W-:Y:S01]  /*0030*/  BSSY B0, `(.L_x_0) ;  /* 0x0000015000007945 */ /* 0x000fe20003800000 */
[--C-:B-1----:R-:W-:Y:S02]  /*0040*/  SHF.R.U32.HI R0, RZ, 0x5, R2.reuse ;  /* 0x00000005ff007819 */ /* 0x102fe40000011602 */
[----:B------:R-:W-:-:S03]  /*0050*/  SHF.R.U32.HI R3, RZ, 0x7, R2 ;  /* 0x00000007ff037819 */ /* 0x000fc60000011602 */
[----:B------:R-:W1:Y:S04]  /*0060*/  SHFL.IDX PT, R4, R0, RZ, 0x1f ;  /* 0x00001fff00047589 */ /* 0x000e6800000e0000 */
[----:B------:R-:W2:Y:S01]  /*0070*/  SHFL.IDX PT, R3, R3, RZ, 0x1f ;  /* 0x00001fff03037589 */ /* 0x000ea200000e0000 */
[----:B-1----:R-:W-:Y:S02]  /*0080*/  R2UR UR10, R4 ;  /* 0x00000000040a72ca */ /* 0x002fe400000e0000 */
[----:B--2---:R-:W-:-:S11]  /*0090*/  R2UR UR5, R3 ;  /* 0x00000000030572ca */ /* 0x004fd600000e0000 */
[----:B------:R-:W-:Y:S02]  /*00a0*/  USHF.R.S32.HI UR4, URZ, 0x1f, UR10 ;  /* 0x0000001f3f047899 */ /* 0x000fe4000801140a */
[----:B------:R-:W-:Y:S02]  /*00b0*/  ISETP.NE.OR P0, PT, RZ, UR10, !P0 ;  /* 0x0000000aff007c0c */ /* 0x000fe4000c705670 */
[----:B------:R-:W-:-:S04]  /*00c0*/  ULEA.HI UR4, UR4, UR10, URZ, 0x2 ;  /* 0x0000000a04047291 */ /* 0x000fc8000f8f103f */
[----:B------:R-:W-:-:S04]  /*00d0*/  ULOP3.LUT UR4, UR4, 0xfffffffc, URZ, 0xc0, !UPT ;  /* 0xfffffffc04047892 */ /* 0x000fc8000f8ec03f */
[----:B------:R-:W-:-:S03]  /*00e0*/  UIADD3 UR10, UR10, -UR4, URZ ;  /* 0x800000040a0a7290 */ /* 0x000fc6000fffe03f */
[----:B0-----:R-:W-:Y:S09]  /*00f0*/  @P0 BRA `(.L_x_1) ;  /* 0x0000000000200947 */ /* 0x001ff20003800000 */
[----:B------:R-:W-:Y:S02]  /*0100*/  ULDC.64 UR6, c[0x0][0x198] ;  /* 0x0000660000067ab9 */ /* 0x000fe40000000a00 */
[----:B------:R-:W-:Y:S02]  /*0110*/  UIADD3 UR8, UP0, UR6, 0xf0, URZ ;  /* 0x000000f006087890 */ /* 0x000fe4000ff1e03f */
[----:B------:R-:W-:Y:S02]  /*0120*/  UIADD3 UR6, UP1, UR6, 0x1f0, URZ ;  /* 0x000001f006067890 */ /* 0x000fe4000ff3e03f */
[----:B------:R-:W-:Y:S02]  /*0130*/  UIADD3.X UR9, URZ, UR7, URZ, UP0, !UPT ;  /* 0x000000073f097290 */ /* 0x000fe400087fe43f */
[----:B------:R-:W-:-:S07]  /*0140*/  UIADD3.X UR7, URZ, UR7, URZ, UP1, !UPT ;  /* 0x000000073f077290 */ /* 0x000fce0008ffe43f */
[----:B------:R0:W-:Y:S02]  /*0150*/  UTMACCTL.PF [UR8] ;  /* 0x00000000080079b9 */ /* 0x0001e40008040000 */
[----:B------:R0:W-:Y:S02]  /*0160*/  UTMACCTL.PF [UR6] ;  /* 0x00000000060079b9 */ /* 0x0001e40008040000 */
[----:B0-----:R-:W-:Y:S01]  /*0170*/  NOP ;  /* 0x0000000000007918 */ /* 0x001fe20000000000 */
.L_x_1:
[----:B------:R-:W-:Y:S05]  /*0180*/  BSYNC B0 ;  /* 0x0000000000007941 */ /* 0x000fea0003800000 */
.L_x_0:
[----:B------:R-:W0:Y:S01]  /*0190*/  SHFL.IDX PT, R3, R0, RZ, 0x1f ;  /* 0x00001fff00037589 */ /* 0x000e2200000e0000 */
[----:B------:R-:W-:Y:S01]  /*01a0*/  UISETP.NE.AND UP0, UPT, UR10, 0x3, UPT ;  /* 0x000000030a00788c */ /* 0x000fe2000bf05270 */
[----:B------:R-:W-:Y:S01]  /*01b0*/  ISETP.NE.AND P1, PT, RZ, UR5, PT ;  /* 0x00000005ff007c0c */ /* 0x000fe2000bf25270 */
[----:B------:R-:W-:Y:S02]  /*01c0*/  UIADD3 UR18, UR5, -0x1, URZ ;  /* 0xffffffff05127890 */ /* 0x000fe4000fffe03f */
[----:B------:R-:W-:Y:S02]  /*01d0*/  UISETP.EQ.OR UP0, UPT, UR10, URZ, !UP0 ;  /* 0x0000003f0a00728c */ /* 0x000fe4000c702670 */
[----:B------:R-:W-:Y:S02]  /*01e0*/  UISETP.GE.U32.AND UP1, UPT, UR18, 0x2, UPT ;  /* 0x000000021200788c */ /* 0x000fe4000bf26070 */
[----:B------:R-:W-:-:S04]  /*01f0*/  UISETP.EQ.AND UP0, UPT, UR5, URZ, UP0 ;  /* 0x0000003f0500728c */ /* 0x000fc80008702270 */
[----:B------:R-:W-:-:S04]  /*0200*/  USEL UR40, URZ, 0x1, !UP0 ;  /* 0x000000013f287887 */ /* 0x000fc8000c000000 */
[----:B------:R-:W-:Y:S01]  /*0210*/  USEL UR40, UR40, 0x2, UP1 ;  /* 0x0000000228287887 */ /* 0x000fe20008800000 */
[----:B0-----:R-:W-:-:S13]  /*0220*/  ISETP.NE.AND P0, PT, R3, RZ, PT ;  /* 0x000000ff0300720c */ /* 0x001fda0003f05270 */
[----:B------:R-:W-:Y:S05]  /*0230*/  @P0 BRA `(.L_x_2) ;  /* 0x0000000000580947 */ /* 0x000fea0003800000 */
[----:B------:R-:W0:Y:S01]  /*0240*/  S2UR UR8, SR_CgaCtaId ;  /* 0x00000000000879c3 */ /* 0x000e220000008800 */
[----:B------:R-:W-:Y:S01]  /*0250*/  UMOV UR4, 0x400 ;  /* 0x0000040000047882 */ /* 0x000fe20000000000 */
[----:B------:R-:W-:Y:S01]  /*0260*/  UMOV UR5, 0x1 ;  /* 0x0000000100057882 */ /* 0x000fe20000000000 */
[----:B------:R-:W-:Y:S01]  /*0270*/  UMOV UR6, 0x100 ;  /* 0x0000010000067882 */ /* 0x000fe20000000000 */
[----:B------:R-:W-:Y:S01]  /*0280*/  ELECT P0, URZ, PT ;  /* 0x00000000003f782f */ /* 0x000fe20003800000 */
[----:B------:R-:W-:-:S04]  /*0290*/  UIADD3 UR6, -UR6, 0x100000, URZ ;  /* 0x0010000006067890 */ /* 0x000fc8000fffe13f */
[----:B------:R-:W-:Y:S02]  /*02a0*/  USHF.L.U32 UR7, UR6, 0xb, URZ ;  /* 0x0000000b06077899 */ /* 0x000fe4000800063f */
[----:B------:R-:W-:Y:S02]  /*02b0*/  USHF.L.U32 UR6, UR6, 0x1, URZ ;  /* 0x0000000106067899 */ /* 0x000fe4000800063f */
[----:B0-----:R-:W-:Y:S02]  /*02c0*/  ULEA UR8, UR8, UR4, 0x18 ;  /* 0x0000000408087291 */ /* 0x001fe4000f8ec03f */
[----:B------:R-:W-:-:S04]  /*02d0*/  UIADD3 UR4, -UR5, 0x100000, URZ ;  /* 0x0010000005047890 */ /* 0x000fc8000fffe13f */
[----:B------:R-:W-:Y:S02]  /*02e0*/  USHF.L.U32 UR5, UR4, 0xb, URZ ;  /* 0x0000000b04057899 */ /* 0x000fe4000800063f */
[----:B------:R-:W-:Y:S01]  /*02f0*/  USHF.L.U32 UR4, UR4, 0x1, URZ ;  /* 0x0000000104047899 */ /* 0x000fe2000800063f */
[----:B------:R-:W0:Y:S11]  /*0300*/  FENCE.VIEW.ASYNC.S ;  /* 0x00000000000073c6 */ /* 0x000e360000000000 */
[----:B0-----:R0:W1:Y:S01]  /*0310*/  SYNCS.EXCH.64 URZ, [UR8], UR4 ;  /* 0x00000004083f75b2 */ /* 0x0010620008000100 */
[----:B------:R0:W2:Y:S01]  /*0320*/  SYNCS.EXCH.64 URZ, [UR8+0x20], UR6 ;  /* 0x00002006083f75b2 */ /* 0x0000a20008000100 */
[----:B------:R0:W3:Y:S01]  /*0330*/  SYNCS.EXCH.64 URZ, [UR8+0x8], UR4 ;  /* 0x00000804083f75b2 */ /* 0x0000e20008000100 */
[----:B------:R0:W4:Y:S01]  /*0340*/  SYNCS.EXCH.64 URZ, [UR8+0x28], UR6 ;  /* 0x00002806083f75b2 */ /* 0x0001220008000100 */
[----:B------:R0:W0:Y:S01]  /*0350*/  SYNCS.EXCH.64 URZ, [UR8+0x10], UR4 ;  /* 0x00001004083f75b2 */ /* 0x0000220008000100 */
[----:B------:R0:W0:Y:S01]  /*0360*/  SYNCS.EXCH.64 URZ, [UR8+0x30], UR6 ;  /* 0x00003006083f75b2 */ /* 0x0000220008000100 */
[----:B------:R0:W0:Y:S01]  /*0370*/  SYNCS.EXCH.64 URZ, [UR8+0x18], UR4 ;  /* 0x00001804083f75b2 */ /* 0x0000220008000100 */
[----:B------:R0:W0:Y:S01]  /*0380*/  SYNCS.EXCH.64 URZ, [UR8+0x38], UR6 ;  /* 0x00003806083f75b2 */ /* 0x0000220008000100 */
[----:B------:R-:W-:Y:S01]  /*0390*/  NOP ;  /* 0x0000000000007918 */ /* 0x000fe20000000000 */
.L_x_2:
[----:B------:R-:W5:Y:S01]  /*03a0*/  SHFL.IDX PT, R0, R0, RZ, 0x1f ;  /* 0x00001fff00007589 */ /* 0x000f6200000e0000 */
[----:B------:R-:W-:Y:S01]  /*03b0*/  ELECT P0, URZ, PT ;  /* 0x00000000003f782f */ /* 0x000fe20003800000 */
[----:B------:R-:W1:Y:S01]  /*03c0*/  S2UR UR17, SR_CTAID.Y ;  /* 0x00000000001179c3 */ /* 0x000e620000002600 */
[----:B0-----:R-:W-:Y:S01]  /*03d0*/  ULDC UR5, c[0x0][0x65c] ;  /* 0x0001970000057ab9 */ /* 0x001fe20000000800 */
[----:B------:R-:W-:Y:S01]  /*03e0*/  UMOV UR12, 0x20 ;  /* 0x00000020000c7882 */ /* 0x000fe20000000000 */
[----:B------:R-:W-:Y:S01]  /*03f0*/  UISETP.NE.AND UP2, UPT, UR5, 0x1, UPT ;  /* 0x000000010500788c */ /* 0x000fe2000bf45270 */
[----:B------:R-:W-:Y:S01]  /*0400*/  NOP ;  /* 0x0000000000007918 */ /* 0x000fe20000000000 */
[----:B------:R-:W-:Y:S02]  /*0410*/  NOP ;  /* 0x0000000000007918 */ /* 0x000fe40000000000 */
[----:B------:R-:W-:Y:S01]  /*0420*/  UP2UR UR46, UPR, URZ, 0x4 ;  /* 0x000000043f2e7883 */ /* 0x000fe20008000000 */
[----:B------:R-:W0:Y:S01]  /*0430*/  S2UR UR4, SR_CTAID.X ;  /* 0x00000000000479c3 */ /* 0x000e220000002500 */
[----:B------:R-:W-:-:S02]  /*0440*/  PLOP3.LUT P2, PT, PT, PT, UP2, 0x80, 0x0 ;  /* 0x000000000000781c */ /* 0x000fc40003f4f028 */
[----:B------:R-:W-:Y:S02]  /*0450*/  PLOP3.LUT P3, PT, PT, PT, UP2, 0x80, 0x0 ;  /* 0x000000000000781c */ /* 0x000fe40003f6f028 */
[----:B------:R-:W-:Y:S01]  /*0460*/  PLOP3.LUT P4, PT, PT, PT, UP2, 0x80, 0x0 ;  /* 0x000000000000781c */ /* 0x000fe20003f8f028 */
[----:B------:R-:W-:Y:S01]  /*0470*/  @UP2 ULDC UR14, c[0x0][0x10] ;  /* 0x00000400000e2ab9 */ /* 0x000fe20000000800 */
[----:B------:R-:W-:Y:S01]  /*0480*/  @UP2 UMOV UR9, URZ ;  /* 0x0000003f00092c82 */ /* 0x000fe20008000000 */
[----:B------:R-:W-:Y:S01]  /*0490*/  @!UP2 ULDC UR11, c[0x0][0xc] ;  /* 0x00000300000baab9 */ /* 0x000fe20000000800 */
[----:B-----5:R-:W-:Y:S01]  /*04a0*/  ISETP.NE.OR P0, PT, R0, RZ, !P0 ;  /* 0x000000ff0000720c */ /* 0x020fe20004705670 */
[----:B-1----:R-:W-:Y:S02]  /*04b0*/  @UP2 UMOV UR7, UR17 ;  /* 0x0000001100072c82 */ /* 0x002fe40008000000 */
[----:B------:R-:W-:Y:S01]  /*04c0*/  @UP2 UMOV UR8, UR7 ;  /* 0x0000000700082c82 */ /* 0x000fe20008000000 */
[----:B------:R-:W-:Y:S01]  /*04d0*/  @!UP2 UMOV UR7, UR17 ;  /* 0x000000110007ac82 */ /* 0x000fe20008000000 */
[----:B0-----:R-:W-:-:S08]  /*04e0*/  @UP2 UIMAD.WIDE.U32 UR14, UR4, UR14, UR8 ;  /* 0x0000000e040e22a5 */ /* 0x001fd0000f8e0008 */
[----:B------:R-:W-:Y:S01]  /*04f0*/  VOTEU.ALL UP0, P0 ;  /* 0x00000000003f7886 */ /* 0x000fe20000000000 */
[----:B------:R-:W-:Y:S01]  /*0500*/  VOTEU.ALL UP1, P0 ;  /* 0x00000000003f7886 */ /* 0x000fe20000020000 */
[----:B------:R-:W-:-:S03]  /*0510*/  IMAD.U32 R17, RZ, RZ, UR15 ;  /* 0x0000000fff117e24 */ /* 0x000fc6000f8e00ff */
[----:B------:R-:W0:Y:S01]  /*0520*/  @!UP0 S2UR UR6, SR_CgaCtaId ;  /* 0x00000000000689c3 */ /* 0x000e220000008800 */
[----:B------:R-:W-:Y:S01]  /*0530*/  @!UP0 UMOV UR5, 0x400 ;  /* 0x0000040000058882 */ /* 0x000fe20000000000 */
[----:B------:R-:W-:-:S04]  /*0540*/  @!UP0 UIADD3 UR12, -UR12, 0x100000, URZ ;  /* 0x001000000c0c8890 */ /* 0x000fc8000fffe13f */
[----:B------:R-:W-:Y:S02]  /*0550*/  @!UP0 USHF.L.U32 UR13, UR12, 0xb, URZ ;  /* 0x0000000b0c0d8899 */ /* 0x000fe4000800063f */
[----:B------:R-:W-:Y:S01]  /*0560*/  @!UP0 USHF.L.U32 UR12, UR12, 0x1, URZ ;  /* 0x000000010c0c8899 */ /* 0x000fe2000800063f */
[----:B------:R-:W-:Y:S01]  /*0570*/  IMAD.U32 R16, RZ, RZ, UR14 ;  /* 0x0000000eff107e24 */ /* 0x000fe2000f8e00ff */
[----:B0-----:R-:W-:Y:S01]  /*0580*/  @!UP0 ULEA UR16, UR6, UR5, 0x18 ;  /* 0x0000000506108291 */ /* 0x001fe2000f8ec03f */
[----:B------:R-:W-:Y:S02]  /*0590*/  VOTEU.ALL UP0, P0 ;  /* 0x00000000003f7886 */ /* 0x000fe40000000000 */
[----:B------:R-:W-:Y:S01]  /*05a0*/  UMOV UR5, URZ ;  /* 0x0000003f00057c82 */ /* 0x000fe20008000000 */
[----:B------:R-:W-:Y:S01]  /*05b0*/  @UP2 UMOV UR6, URZ ;  /* 0x0000003f00062c82 */ /* 0x000fe20008000000 */
[----:B------:R-:W-:Y:S01]  /*05c0*/  @!UP2 UIMAD.WIDE.U32 UR8, UR11, UR7, UR4 ;  /* 0x000000070b08a2a5 */ /* 0x000fe2000f8e0004 */
[----:B------:R-:W-:Y:S01]  /*05d0*/  PLOP3.LUT P0, PT, PT, PT, UP2, 0x80, 0x0 ;  /* 0x000000000000781c */ /* 0x000fe20003f0f028 */
[----:B------:R-:W-:-:S04]  /*05e0*/  @UP2 UIADD3 UR6, UR15, UR6, URZ ;  /* 0x000000060f062290 */ /* 0x000fc8000fffe03f */
[----:B------:R-:W-:Y:S01]  /*05f0*/  IMAD.U32 R4, RZ, RZ, UR8 ;  /* 0x00000008ff047e24 */ /* 0x000fe2000f8e00ff */
[----:B------:R-:W0:Y:S02]  /*0600*/  FENCE.VIEW.ASYNC.S ;  /* 0x00000000000073c6 */ /* 0x000e240000000000 */
[----:B0-----:R0:W2:Y:S01]  /*0610*/  @!UP0 SYNCS.EXCH.64 URZ, [UR16+0x50], UR12 ;  /* 0x0000500c103f85b2 */ /* 0x0010a20008000100 */
[----:B------:R-:W-:Y:S02]  /*0620*/  IMAD.U32 R7, RZ, RZ, UR9 ;  /* 0x00000009ff077e24 */ /* 0x000fe4000f8e00ff */
[----:B------:R-:W-:Y:S02]  /*0630*/  @P2 IMAD.U32 R17, RZ, RZ, UR6 ;  /* 0x00000006ff112e24 */ /* 0x000fe4000f8e00ff */
[----:B------:R-:W-:Y:S02]  /*0640*/  IMAD.U32 R5, RZ, RZ, UR9 ;  /* 0x00000009ff057e24 */ /* 0x000fe4000f8e00ff */
[----:B------:R-:W-:-:S02]  /*0650*/  IMAD.U32 R6, RZ, RZ, UR8 ;  /* 0x00000008ff067e24 */ /* 0x000fc4000f8e00ff */
[----:B------:R-:W-:Y:S02]  /*0660*/  @!P3 IMAD.MOV.U32 R16, RZ, RZ, R4 ;  /* 0x000000ffff10b224 */ /* 0x000fe400078e0004 */
[----:B------:R-:W-:Y:S01]  /*0670*/  @!P4 IMAD.MOV.U32 R17, RZ, RZ, R7 ;  /* 0x000000ffff11c224 */ /* 0x000fe200078e0007 */
[----:B------:R0:W2:Y:S01]  /*0680*/  @!UP1 SYNCS.EXCH.64 URZ, [UR16+0x58], UR12 ;  /* 0x0000580c103f95b2 */ /* 0x0000a20008000100 */
[----:B------:R-:W-:Y:S01]  /*0690*/  NOP ;  /* 0x0000000000007918 */ /* 0x000fe20000000000 */
[----:B--234-:R-:W-:Y:S06]  /*06a0*/  BAR.SYNC.DEFER_BLOCKING 0x0 ;  /* 0x0000000000007b1d */ /* 0x01cfec0000010000 */
[----:B------:R-:W-:Y:S05]  /*06b0*/  @!P1 BRA `(.L_x_3) ;  /* 0x000000b400a49947 */ /* 0x000fea0003800000 */
[----:B------:R-:W-:-:S06]  /*06c0*/  UISETP.GT.U32.AND UP0, UPT, UR18, 0x1, UPT ;  /* 0x000000011200788c */ /* 0x000fcc000bf04070 */
[----:B------:R-:W-:-:S13]  /*06d0*/  PLOP3.LUT P0, PT, PT, PT, UP0, 0x80, 0x0 ;  /* 0x000000000000781c */ /* 0x000fda0003f0f008 */
[----:B0-----:R-:W-:Y:S05]  /*06e0*/  @P0 EXIT ;  /* 0x000000000000094d */ /* 0x001fea0003800000 */
[----:B------:R-:W-:Y:S01]  /*06f0*/  ULDC.64 UR8, c[0x0][0x650] ;  /* 0x0001940000087ab9 */ /* 0x000fe20000000a00 */
[----:B------:R-:W-:Y:S01]  /*0700*/  UMOV UR41, 0xffffffff ;  /* 0xffffffff00297882 */ /* 0x000fe20000000000 */
[----:B------:R-:W-:Y:S01]  /*0710*/  ISETP.GE.U32.AND P0, PT, R16, UR8, PT ;  /* 0x0000000810007c0c */ /* 0x000fe2000bf06070 */
[----:B------:R-:W-:Y:S01]  /*0720*/  UMOV UR42, 0xffffffff ;  /* 0xffffffff002a7882 */ /* 0x000fe20000000000 */
[----:B------:R-:W-:Y:S01]  /*0730*/  UMOV UR43, 0xffffffff ;  /* 0xffffffff002b7882 */ /* 0x000fe20000000000 */
[----:B------:R-:W-:Y:S02]  /*0740*/  PRMT R0, RZ, 0x7610, R0 ;  /* 0x00007610ff007816 */ /* 0x000fe40000000000 */
[----:B------:R-:W-:-:S13]  /*0750*/  ISETP.GE.U32.AND.EX P0, PT, R17, UR9, PT, P0 ;  /* 0x0000000911007c0c */ /* 0x000fda000bf06100 */
[----:B------:R-:W-:Y:S05]  /*0760*/  @P0 BRA `(.L_x_4) ;  /* 0x0000000400800947 */ /* 0x000fea0003800000 */
[----:B------:R-:W-:Y:S01]  /*0770*/  I2FP.F32.U32 R0, UR4 ;  /* 0x0000000400007c45 */ /* 0x000fe20008201000 */
[----:B------:R-:W-:Y:S01]  /*0780*/  ULDC.64 UR16, c[0x0][0x628] ;  /* 0x00018a0000107ab9 */ /* 0x000fe20000000a00 */
[----:B------:R-:W-:Y:S01]  /*0790*/  ULDC UR6, c[0x0][0x150] ;  /* 0x0000540000067ab9 */ /* 0x000fe20000000800 */
[----:B------:R-:W-:Y:S01]  /*07a0*/  ISETP.NE.U32.AND P0, PT, RZ, UR16, PT ;  /* 0x00000010ff007c0c */ /* 0x000fe2000bf05070 */
[----:B------:R-:W-:Y:S01]  /*07b0*/  ULDC UR15, c[0x0][0x630] ;  /* 0x00018c00000f7ab9 */ /* 0x000fe20000000800 */
[----:B------:R-:W-:Y:S01]  /*07c0*/  FMUL R0, R0, UR6 ;  /* 0x0000000600007c20 */ /* 0x000fe20008400000 */
[----:B------:R-:W-:Y:S01]  /*07d0*/  R2UR UR18, R16 ;  /* 0x00000000101272ca */ /* 0x000fe200000e0000 */
[----:B------:R-:W-:Y:S01]  /*07e0*/  ULDC UR20, c[0x0][0x154] ;  /* 0x0000550000147ab9 */ /* 0x000fe20000000800 */
[----:B------:R-:W-:Y:S01]  /*07f0*/  ISETP.NE.AND.EX P0, PT, RZ, UR17, PT, P0 ;  /* 0x00000011ff007c0c */ /* 0x000fe2000bf05300 */
[----:B------:R0:W1:Y:S01]  /*0800*/  F2I.U32.TRUNC.NTZ R3, R0 ;  /* 0x0000000000037305 */ /* 0x000062000020f000 */
[----:B------:R-:W-:-:S02]  /*0810*/  R2UR UR19, R17 ;  /* 0x00000000111372ca */ /* 0x000fc400000e0000 */
[----:B------:R-:W-:Y:S02]  /*0820*/  R2UR UR8, R16 ;  /* 0x00000000100872ca */ /* 0x000fe400000e0000 */
[----:B------:R-:W-:-:S07]  /*0830*/  R2UR UR9, R17 ;  /* 0x00000000110972ca */ /* 0x000fce00000e0000 */
[----:B0-----:R-:W-:Y:S08]  /*0840*/  @!P0 BRA `(.L_x_5) ;  /* 0x0000000000308947 */ /* 0x001ff00003800000 */
[----:B------:R-:W-:Y:S01]  /*0850*/  R2UR UR8, R16 ;  /* 0x00000000100872ca */ /* 0x000fe200000e0000 */
[----:B------:R-:W-:Y:S01]  /*0860*/  ULDC UR6, c[0x0][0x634] ;  /* 0x00018d0000067ab9 */ /* 0x000fe20000000800 */
[----:B------:R-:W-:-:S11]  /*0870*/  R2UR UR14, R17 ;  /* 0x00000000110e72ca */ /* 0x000fd600000e0000 */
[----:B------:R-:W-:-:S04]  /*0880*/  UIADD3 UR6, UP0, UR8, UR6, URZ ;  /* 0x0000000608067290 */ /* 0x000fc8000ff1e03f */
[----:B------:R-:W-:-:S04]  /*0890*/  UIADD3.X UR14, URZ, UR14, URZ, UP0, !UPT ;  /* 0x0000000e3f0e7290 */ /* 0x000fc800087fe43f */
[----:B------:R-:W-:-:S04]  /*08a0*/  UIMAD.WIDE.U32 UR8, UR14, UR16, URZ ;  /* 0x000000100e0872a5 */ /* 0x000fc8000f8e003f */
[----:B------:R-:W-:Y:S02]  /*08b0*/  UIMAD.WIDE.U32 UR10, UP0, UR6, UR17, UR8 ;  /* 0x00000011060a72a5 */ /* 0x000fe4000f800008 */
[----:B------:R-:W-:Y:S02]  /*08c0*/  UIMAD.WIDE.U32 UR8, UR6, UR16, URZ ;  /* 0x00000010060872a5 */ /* 0x000fe4000f8e003f */
[----:B------:R-:W-:Y:S02]  /*08d0*/  UIADD3.X UR13, URZ, URZ, URZ, UP0, !UPT ;  /* 0x0000003f3f0d7290 */ /* 0x000fe400087fe43f */
[----:B------:R-:W-:Y:S01]  /*08e0*/  UIADD3 URZ, UP0, UR9, UR10, URZ ;  /* 0x0000000a093f7290 */ /* 0x000fe2000ff1e03f */
[----:B------:R-:W-:-:S03]  /*08f0*/  UMOV UR12, UR11 ;  /* 0x0000000b000c7c82 */ /* 0x000fc60008000000 */
[----:B------:R-:W-:-:S12]  /*0900*/  UIMAD.WIDE.U32.X UR8, UR14, UR17, UR12, UP0 ;  /* 0x000000110e0872a5 */ /* 0x000fd800080e040c */
.L_x_5:
[----:B------:R-:W-:Y:S01]  /*0910*/  USHF.R.U64 UR43, UR8, UR15, UR9 ;  /* 0x0000000f082b7299 */ /* 0x000fe20008001209 */
[----:B------:R-:W-:Y:S01]  /*0920*/  I2FP.F32.U32 R0, UR7 ;  /* 0x0000000700007c45 */ /* 0x000fe20008201000 */
[----:B------:R-:W-:Y:S01]  /*0930*/  USHF.R.U32.HI UR5, URZ, UR15, UR9 ;  /* 0x0000000f3f057299 */ /* 0x000fe20008011609 */
[----:B-1----:R-:W-:Y:S01]  /*0940*/  R2UR UR12, R3 ;  /* 0x00000000030c72ca */ /* 0x002fe200000e0000 */
[----:B------:R-:W-:Y:S02]  /*0950*/  UIADD3 UR6, UP0, URZ, -UR43, URZ ;  /* 0x8000002b3f067290 */ /* 0x000fe4000ff1e03f */
[----:B------:R-:W-:Y:S01]  /*0960*/  FMUL R0, R0, UR20 ;  /* 0x0000001400007c20 */ /* 0x000fe20008400000 */
[----:B------:R-:W-:Y:S01]  /*0970*/  ULDC.64 UR8, c[0x0][0x620] ;  /* 0x0001880000087ab9 */ /* 0x000fe20000000a00 */
[----:B------:R-:W-:Y:S01]  /*0980*/  UIADD3.X UR5, URZ, ~UR5, URZ, UP0, !UPT ;  /* 0x800000053f057290 */ /* 0x000fe200087fe43f */
[----:B------:R-:W-:Y:S01]  /*0990*/  UMOV UR10, UR18 ;  /* 0x00000012000a7c82 */ /* 0x000fe20008000000 */
[----:B------:R-:W-:-:S02]  /*09a0*/  UMOV UR11, UR19 ;  /* 0x00000013000b7c82 */ /* 0x000fc40008000000 */
[----:B------:R-:W-:Y:S01]  /*09b0*/  UIMAD UR5, UR5, UR8, URZ ;  /* 0x00000008050572a4 */ /* 0x000fe2000f8e023f */
[----:B------:R-:W0:Y:S01]  /*09c0*/  F2I.U32.TRUNC.NTZ R0, R0 ;  /* 0x0000000000007305 */ /* 0x000e22000020f000 */
[----:B------:R-:W-:Y:S02]  /*09d0*/  UIMAD.WIDE.U32 UR10, UR6, UR8, UR10 ;  /* 0x00000008060a72a5 */ /* 0x000fe4000f8e000a */
[----:B------:R-:W-:Y:S01]  /*09e0*/  UIMAD UR6, UR6, UR9, UR5 ;  /* 0x00000009060672a4 */ /* 0x000fe2000f8e0205 */
[----:B------:R-:W-:Y:S01]  /*09f0*/  ULDC UR21, c[0x0][0x658] ;  /* 0x0001960000157ab9 */ /* 0x000fe20000000800 */
[----:B------:R-:W-:Y:S02]  /*0a00*/  UMOV UR19, 0xffffffff ;  /* 0xffffffff00137882 */ /* 0x000fe40000000000 */
[----:B------:R-:W-:Y:S01]  /*0a10*/  UIADD3 UR6, UR11, UR6, URZ ;  /* 0x000000060b067290 */ /* 0x000fe2000fffe03f */
[----:B------:R-:W-:Y:S01]  /*0a20*/  ULDC UR15, c[0x0][0x618] ;  /* 0x00018600000f7ab9 */ /* 0x000fe20000000800 */
[----:B------:R-:W-:Y:S01]  /*0a30*/  ULDC.64 UR8, c[0x0][0x640] ;  /* 0x0001900000087ab9 */ /* 0x000fe20000000a00 */
[----:B------:R-:W-:Y:S01]  /*0a40*/  USHF.L.U32 UR11, UR19, UR21, URZ ;  /* 0x00000015130b7299 */ /* 0x000fe2000800063f */
[----:B------:R-:W-:Y:S01]  /*0a50*/  ISETP.NE.U32.AND P0, PT, RZ, UR8, PT ;  /* 0x00000008ff007c0c */ /* 0x000fe2000bf05070 */
[----:B------:R-:W-:-:S02]  /*0a60*/  USHF.R.U64 UR19, UR10, UR15, UR6 ;  /* 0x0000000f0a137299 */ /* 0x000fc40008001206 */
[----:B------:R-:W-:Y:S01]  /*0a70*/  USHF.R.U32.HI UR10, URZ, UR15, UR6 ;  /* 0x0000000f3f0a7299 */ /* 0x000fe20008011606 */
[----:B0-----:R-:W-:Y:S01]  /*0a80*/  R2UR UR14, R0 ;  /* 0x00000000000e72ca */ /* 0x001fe200000e0000 */
[----:B------:R-:W-:Y:S01]  /*0a90*/  ULDC UR17, c[0x0][0x608] ;  /* 0x0001820000117ab9 */ /* 0x000fe20000000800 */
[----:B------:R-:W-:Y:S01]  /*0aa0*/  ISETP.NE.AND.EX P0, PT, RZ, UR9, PT, P0 ;  /* 0x00000009ff007c0c */ /* 0x000fe2000bf05300 */
[----:B------:R-:W-:Y:S02]  /*0ab0*/  USHF.R.U64 UR23, UR19, UR17, UR10 ;  /* 0x0000001113177299 */ /* 0x000fe4000800120a */
[----:B------:R-:W-:Y:S01]  /*0ac0*/  USHF.R.U32.HI UR10, URZ, UR17, UR10 ;  /* 0x000000113f0a7299 */ /* 0x000fe2000801160a */
[----:B------:R-:W-:Y:S01]  /*0ad0*/  UMOV UR16, 0x1 ;  /* 0x0000000100107882 */ /* 0x000fe20000000000 */
[----:B------:R-:W-:Y:S02]  /*0ae0*/  UIADD3 UR12, -UR12, URZ, URZ ;  /* 0x0000003f0c0c7290 */ /* 0x000fe4000fffe13f */
[----:B------:R-:W-:-:S02]  /*0af0*/  USHF.R.U64 UR24, UR23, UR21, UR10 ;  /* 0x0000001517187299 */ /* 0x000fc4000800120a */
[----:B------:R-:W-:Y:S01]  /*0b00*/  USHF.L.U32 UR6, UR16, UR21, URZ ;  /* 0x0000001510067299 */ /* 0x000fe2000800063f */
[----:B------:R-:W-:Y:S01]  /*0b10*/  ULDC UR13, c[0x0][0x144] ;  /* 0x00005100000d7ab9 */ /* 0x000fe20000000800 */
[----:B------:R-:W-:Y:S01]  /*0b20*/  ULDC UR5, c[0x0][0x600] ;  /* 0x0001800000057ab9 */ /* 0x000fe20000000800 */
[----:B------:R-:W-:Y:S02]  /*0b30*/  ULOP3.LUT UR16, URZ, UR11, URZ, 0x33, !UPT ;  /* 0x0000000b3f107292 */ /* 0x000fe4000f8e333f */
[----:B------:R-:W-:Y:S02]  /*0b40*/  USHF.R.U32.HI UR11, URZ, UR21, UR10 ;  /* 0x000000153f0b7299 */ /* 0x000fe4000801160a */
[----:B------:R-:W-:Y:S02]  /*0b50*/  UIADD3 UR18, UR5, -0x1, URZ ;  /* 0xffffffff05127890 */ /* 0x000fe4000fffe03f */
[----:B------:R-:W-:Y:S02]  /*0b60*/  UIADD3 UR20, -UR14, URZ, URZ ;  /* 0x0000003f0e147290 */ /* 0x000fe4000fffe13f */
[----:B------:R-:W-:Y:S01]  /*0b70*/  UIMAD UR4, UR13, UR12, UR4 ;  /* 0x0000000c0d0472a4 */ /* 0x000fe2000f8e0204 */
[----:B------:R-:W-:Y:S01]  /*0b80*/  ULDC UR25, c[0x0][0x148] ;  /* 0x0000520000197ab9 */ /* 0x000fe20000000800 */
[----:B------:R-:W-:Y:S01]  /*0b90*/  ULDC UR21, c[0x0][0x648] ;  /* 0x0001920000157ab9 */ /* 0x000fe20000000800 */
[----:B------:R-:W-:Y:S01]  /*0ba0*/  ULDC UR22, c[0x0][0x638] ;  /* 0x00018e0000167ab9 */ /* 0x000fe20000000800 */
[----:B------:R-:W-:Y:S01]  /*0bb0*/  UMOV UR10, UR24 ;  /* 0x00000018000a7c82 */ /* 0x000fe20008000000 */
[----:B------:R-:W-:Y:S07]  /*0bc0*/  @!P0 BRA `(.L_x_6) ;  /* 0x0000000000308947 */ /* 0x000fee0003800000 */
[----:B------:R-:W-:Y:S02]  /*0bd0*/  ULDC UR14, c[0x0][0x64c] ;  /* 0x00019300000e7ab9 */ /* 0x000fe40000000800 */
        /* <DEDUP_REMOVED lines=8> */
[----:B------:R-:W-:-:S07]  /*0c60*/  UIMAD.WIDE.U32.X UR8, UR17, UR9, UR14, UP0 ;  /* 0x00000009110872a5 */ /* 0x000fce00080e040e */
[----:B------:R-:W-:Y:S01]  /*0c70*/  UMOV UR10, UR8 ;  /* 0x00000008000a7c82 */ /* 0x000fe20008000000 */
[----:B------:R-:W-:-:S05]  /*0c80*/  UMOV UR11, UR9 ;  /* 0x00000009000b7c82 */ /* 0x000fca0008000000 */
.L_x_6:
[----:B------:R-:W-:Y:S01]  /*0c90*/  UISETP.NE.AND UP0, UPT, UR46, URZ, UPT ;  /* 0x0000003f2e00728c */ /* 0x000fe2000bf05270 */
[----:B------:R-:W-:Y:S01]  /*0ca0*/  IMAD.MOV.U32 R0, RZ, RZ, 0x1 ;  /* 0x00000001ff007424 */ /* 0x000fe200078e00ff */
[----:B------:R-:W-:Y:S02]  /*0cb0*/  USHF.R.U64 UR8, UR10, UR21, UR11 ;  /* 0x000000150a087299 */ /* 0x000fe4000800120b */
[----:B------:R-:W-:Y:S02]  /*0cc0*/  ULOP3.LUT UR16, UR23, UR16, URZ, 0xc0, !UPT ;  /* 0x0000001017107292 */ /* 0x000fe4000f8ec03f */
[----:B------:R-:W-:Y:S02]  /*0cd0*/  ULOP3.LUT UR18, UR19, UR18, URZ, 0xc0, !UPT ;  /* 0x0000001213127292 */ /* 0x000fe4000f8ec03f */
[----:B------:R-:W-:-:S03]  /*0ce0*/  UIMAD UR16, UR6, UR8, UR16 ;  /* 0x00000008061072a4 */ /* 0x000fc6000f8e0210 */
[----:B------:R-:W-:Y:S02]  /*0cf0*/  @UP0 UIMAD UR4, UR25, UR20, UR7 ;  /* 0x00000014190402a4 */ /* 0x000fe4000f8e0207 */
[----:B------:R-:W-:-:S04]  /*0d00*/  UIADD3 UR7, -UR8, URZ, URZ ;  /* 0x0000003f08077290 */ /* 0x000fc8000fffe13f */
[----:B------:R-:W-:-:S03]  /*0d10*/  UIMAD UR6, UR7, UR22, UR24 ;  /* 0x00000016070672a4 */ /* 0x000fc6000f8e0218 */
[----:B------:R-:W-:Y:S01]  /*0d20*/  ULDC UR7, c[0x0][0x610] ;  /* 0x0001840000077ab9 */ /* 0x000fe20000000800 */
[----:B------:R-:W-:Y:S02]  /*0d30*/  UIMAD UR6, UR6, UR5, UR18 ;  /* 0x00000005060672a4 */ /* 0x000fe4000f8e0212 */
[----:B------:R-:W-:-:S04]  /*0d40*/  UIMAD UR4, UR16, UR7, UR4 ;  /* 0x00000007100472a4 */ /* 0x000fc8000f8e0204 */
[----:B------:R-:W-:Y:S02]  /*0d50*/  USEL UR42, UR6, UR4, !UP0 ;  /* 0x00000004062a7287 */ /* 0x000fe4000c000000 */
[----:B------:R-:W-:-:S12]  /*0d60*/  USEL UR41, UR4, UR6, !UP0 ;  /* 0x0000000604297287 */ /* 0x000fd8000c000000 */
.L_x_4:
[----:B------:R-:W-:-:S08]  /*0d70*/  NOP ;  /* 0x0000000000007918 */ /* 0x000fd00000000000 */
[----:B------:R-:W0:Y:S02]  /*0d80*/  USETMAXREG.TRY_ALLOC.CTAPOOL UP0, 0xe8 ;  /* 0x000000e8000079c8 */ /* 0x000e240008000600 */
[----:B0-----:R-:W-:-:S13]  /*0d90*/  PLOP3.LUT P0, PT, PT, PT, UP0, 0x80, 0x0 ;  /* 0x000000000000781c */ /* 0x001fda0003f0f008 */
[----:B------:R-:W-:Y:S05]  /*0da0*/  @!P0 BRA `(.L_x_4) ;  /* 0xfffffffc00f08947 */ /* 0x000fea000383ffff */
[----:B------:R-:W-:Y:S01]  /*0db0*/  ULDC.64 UR4, c[0x0][0x598] ;  /* 0x0001660000047ab9 */ /* 0x000fe20000000a00 */
[----:B------:R-:W-:Y:S01]  /*0dc0*/  ULDC.64 UR36, c[0x0][0x208] ;  /* 0x0000820000247ab9 */ /* 0x000fe20000000a00 */
[----:B------:R-:W-:-:S04]  /*0dd0*/  ISETP.NE.U32.AND P0, PT, RZ, UR4, PT ;  /* 0x00000004ff007c0c */ /* 0x000fc8000bf05070 */
[----:B------:R-:W-:-:S13]  /*0de0*/  ISETP.NE.AND.EX P0, PT, RZ, UR5, PT, P0 ;  /* 0x00000005ff007c0c */ /* 0x000fda000bf05300 */
[----:B------:R-:W-:Y:S05]  /*0df0*/  @!P0 BRA `(.L_x_7) ;  /* 0x00000000001c8947 */ /* 0x000fea0003800000 */
[----:B------:R-:W0:Y:S02]  /*0e00*/  LDC.64 R4, c[0x0][0x598] ;  /* 0x00016600ff047b82 */ /* 0x000e240000000a00 */
[----:B0-----:R-:W2:Y:S02]  /*0e10*/  LDG.E.64 R4, desc[UR36][R4.64] ;  /* 0x0000002404047981 */ /* 0x001ea4000c1e1b00 */
[----:B--2---:R-:W-:-:S04]  /*0e20*/  ISETP.NE.U32.AND P0, PT, R4, RZ, PT ;  /* 0x000000ff0400720c */ /* 0x004fc80003f05070 */
[----:B------:R-:W-:-:S13]  /*0e30*/  ISETP.NE.AND.EX P0, PT, R5, RZ, PT, P0 ;  /* 0x000000ff0500720c */ /* 0x000fda0003f05300 */
[----:B------:R-:W-:Y:S05]  /*0e40*/  @!P0 BRA `(.L_x_7) ;  /* 0x0000000000088947 */ /* 0x000fea0003800000 */
[----:B------:R0:W5:Y:S01]  /*0e50*/  LD.E R19, desc[UR36][R4.64] ;  /* 0x0000002404137980 */ /* 0x000162000c101900 */
[----:B------:R-:W-:Y:S05]  /*0e60*/  BRA `(.L_x_8) ;  /* 0x0000000000247947 */ /* 0x000fea0003800000 */
.L_x_7:
[----:B------:R-:W-:Y:S02]  /*0e70*/  ULDC.64 UR4, c[0x0][0x588] ;  /* 0x0001620000047ab9 */ /* 0x000fe40000000a00 */
[----:B------:R-:W-:-:S04]  /*0e80*/  ISETP.NE.U32.AND P0, PT, RZ, UR4, PT ;  /* 0x00000004ff007c0c */ /* 0x000fc8000bf05070 */
[----:B------:R-:W-:-:S13]  /*0e90*/  ISETP.NE.AND.EX P0, PT, RZ, UR5, PT, P0 ;  /* 0x00000005ff007c0c */ /* 0x000fda000bf05300 */
[----:B------:R-:W-:Y:S05]  /*0ea0*/  @!P0 BRA `(.L_x_9) ;  /* 0x00000000000c8947 */ /* 0x000fea0003800000 */
[----:B------:R-:W0:Y:S02]  /*0eb0*/  LDC.64 R4, c[0x0][0x588] ;  /* 0x00016200ff047b82 */ /* 0x000e240000000a00 */
[----:B0-----:R1:W5:Y:S01]  /*0ec0*/  LDG.E R19, desc[UR36][R4.64] ;  /* 0x0000002404137981 */ /* 0x001362000c1e1900 */
[----:B------:R-:W-:Y:S05]  /*0ed0*/  BRA `(.L_x_8) ;  /* 0x0000000000087947 */ /* 0x000fea0003800000 */
.L_x_9:
[----:B------:R-:W-:Y:S02]  /*0ee0*/  ULDC UR4, c[0x0][0x580] ;  /* 0x0001600000047ab9 */ /* 0x000fe40000000800 */
[----:B------:R-:W-:-:S07]  /*0ef0*/  IMAD.U32 R19, RZ, RZ, UR4 ;  /* 0x00000004ff137e24 */ /* 0x000fce000f8e00ff */
.L_x_8:
[----:B------:R-:W-:Y:S02]  /*0f00*/  ULDC.64 UR4, c[0x0][0x5a0] ;  /* 0x0001680000047ab9 */ /* 0x000fe40000000a00 */
[----:B------:R-:W-:-:S04]  /*0f10*/  ISETP.NE.U32.AND P0, PT, RZ, UR4, PT ;  /* 0x00000004ff007c0c */ /* 0x000fc8000bf05070 */
[----:B------:R-:W-:-:S13]  /*0f20*/  ISETP.NE.AND.EX P0, PT, RZ, UR5, PT, P0 ;  /* 0x00000005ff007c0c */ /* 0x000fda000bf05300 */
[----:B------:R-:W-:Y:S05]  /*0f30*/  @!P0 BRA `(.L_x_10) ;  /* 0x00000000001c8947 */ /* 0x000fea0003800000 */
[----:B01----:R-:W0:Y:S02]  /*0f40*/  LDC.64 R4, c[0x0][0x5a0] ;  /* 0x00016800ff047b82 */ /* 0x003e240000000a00 */
[----:B0-----:R-:W2:Y:S02]  /*0f50*/  LDG.E.64 R4, desc[UR36][R4.64] ;  /* 0x0000002404047981 */ /* 0x001ea4000c1e1b00 */
[----:B--2---:R-:W-:-:S04]  /*0f60*/  ISETP.NE.U32.AND P0, PT, R4, RZ, PT ;  /* 0x000000ff0400720c */ /* 0x004fc80003f05070 */
[----:B------:R-:W-:-:S13]  /*0f70*/  ISETP.NE.AND.EX P0, PT, R5, RZ, PT, P0 ;  /* 0x000000ff0500720c */ /* 0x000fda0003f05300 */
[----:B------:R-:W-:Y:S05]  /*0f80*/  @!P0 BRA `(.L_x_10) ;  /* 0x0000000000088947 */ /* 0x000fea0003800000 */
[----:B------:R0:W5:Y:S01]  /*0f90*/  LD.E R18, desc[UR36][R4.64] ;  /* 0x0000002404127980 */ /* 0x000162000c101900 */
[----:B------:R-:W-:Y:S05]  /*0fa0*/  BRA `(.L_x_11) ;  /* 0x0000000000247947 */ /* 0x000fea0003800000 */
.L_x_10:
[----:B------:R-:W-:Y:S02]  /*0fb0*/  ULDC.64 UR4, c[0x0][0x590] ;  /* 0x0001640000047ab9 */ /* 0x000fe40000000a00 */
[----:B------:R-:W-:-:S04]  /*0fc0*/  ISETP.NE.U32.AND P0, PT, RZ, UR4, PT ;  /* 0x00000004ff007c0c */ /* 0x000fc8000bf05070 */
[----:B------:R-:W-:-:S13]  /*0fd0*/  ISETP.NE.AND.EX P0, PT, RZ, UR5, PT, P0 ;  /* 0x00000005ff007c0c */ /* 0x000fda000bf05300 */
[----:B------:R-:W-:Y:S05]  /*0fe0*/  @!P0 BRA `(.L_x_12) ;  /* 0x00000000000c8947 */ /* 0x000fea0003800000 */
[----:B01----:R-:W0:Y:S02]  /*0ff0*/  LDC.64 R4, c[0x0][0x590] ;  /* 0x00016400ff047b82 */ /* 0x003e240000000a00 */
[----:B0-----:R1:W5:Y:S01]  /*1000*/  LDG.E R18, desc[UR36][R4.64] ;  /* 0x0000002404127981 */ /* 0x001362000c1e1900 */
[----:B------:R-:W-:Y:S05]  /*1010*/  BRA `(.L_x_11) ;  /* 0x0000000000087947 */ /* 0x000fea0003800000 */
.L_x_12:
[----:B------:R-:W-:Y:S02]  /*1020*/  ULDC UR4, c[0x0][0x584] ;  /* 0x0001610000047ab9 */ /* 0x000fe40000000800 */
[----:B------:R-:W-:-:S07]  /*1030*/  IMAD.U32 R18, RZ, RZ, UR4 ;  /* 0x00000004ff127e24 */ /* 0x000fce000f8e00ff */
.L_x_11:
[----:B------:R-:W-:-:S13]  /*1040*/  LOP3.LUT P0, RZ, R0, 0xff, RZ, 0xc0, !PT ;  /* 0x000000ff00ff7812 */ /* 0x000fda000780c0ff */
[----:B------:R-:W-:Y:S05]  /*1050*/  @!P0 EXIT ;  /* 0x000000000000894d */ /* 0x000fea0003800000 */
[----:B------:R-:W-:Y:S01]  /*1060*/  ULDC UR4, c[0x0][0x28c] ;  /* 0x0000a30000047ab9 */ /* 0x000fe20000000800 */
[----:B------:R-:W-:Y:S01]  /*1070*/  UMOV UR38, URZ ;  /* 0x0000003f00267c82 */ /* 0x000fe20008000000 */
[----:B------:R-:W-:Y:S01]  /*1080*/  UIADD3 UR4, UR4, 0x7f, URZ ;  /* 0x0000007f04047890 */ /* 0x000fe2000fffe03f */
[----:B------:R-:W-:-:S03]  /*1090*/  UMOV UR39, URZ ;  /* 0x0000003f00277c82 */ /* 0x000fc60008000000 */
[----:B------:R-:W-:-:S04]  /*10a0*/  USHF.R.S32.HI UR5, URZ, 0x1f, UR4 ;  /* 0x0000001f3f057899 */ /* 0x000fc80008011404 */
[----:B------:R-:W-:-:S04]  /*10b0*/  ULEA.HI UR5, UR5, UR4, URZ, 0x7 ;  /* 0x0000000405057291 */ /* 0x000fc8000f8f383f */
[----:B------:R-:W-:-:S12]  /*10c0*/  USHF.R.S32.HI UR44, URZ, 0x7, UR5 ;  /* 0x000000073f2c7899 */ /* 0x000fd80008011405 */
.L_x_418:
[----:B------:R-:W-:Y:S01]  /*10d0*/  LOP3.LUT R0, R2, 0x80, RZ, 0xc0, !PT ;  /* 0x0000008002007812 */ /* 0x000fe200078ec0ff */
[----:B------:R-:W2:Y:S01]  /*10e0*/  S2UR UR7, SR_CgaCtaId ;  /* 0x00000000000779c3 */ /* 0x000ea20000008800 */
[----:B------:R-:W-:Y:S02]  /*10f0*/  UMOV UR6, 0x400 ;  /* 0x0000040000067882 */ /* 0x000fe40000000000 */
[----:B------:R-:W-:-:S06]  /*1100*/  SHF.R.U32.HI R0, RZ, 0x7, R0 ;  /* 0x00000007ff007819 */ /* 0x000fcc0000011600 */
[----:B---3--:R-:W3:Y:S01]  /*1110*/  SHFL.IDX PT, R0, R0, RZ, 0x1f ;  /* 0x00001fff00007589 */ /* 0x008ee200000e0000 */
[----:B--2---:R-:W-:Y:S01]  /*1120*/  ULEA UR6, UR7, UR6, 0x18 ;  /* 0x0000000607067291 */ /* 0x004fe2000f8ec03f */
[----:B---3--:R-:W-:-:S13]  /*1130*/  R2UR UR4, R0 ;  /* 0x00000000000472ca */ /* 0x008fda00000e0000 */
[----:B------:R-:W-:-:S04]  /*1140*/  ULEA.HI UR5, UR4, UR4, URZ, 0x1 ;  /* 0x0000000404057291 */ /* 0x000fc8000f8f083f */
[----:B------:R-:W-:-:S04]  /*1150*/  ULOP3.LUT UR5, UR5, 0x7fffe, URZ, 0xc0, !UPT ;  /* 0x0007fffe05057892 */ /* 0x000fc8000f8ec03f */
[----:B------:R-:W-:-:S03]  /*1160*/  UIADD3 UR5, UR4, -UR5, URZ ;  /* 0x8000000504057290 */ /* 0x000fc6000fffe03f */
[----:B------:R-:W-:Y:S01]  /*1170*/  ULDC UR4, c[0x0][0x28c] ;  /* 0x0000a30000047ab9 */ /* 0x000fe20000000800 */
[----:B------:R-:W-:Y:S01]  /*1180*/  ULEA UR5, UR5, UR6, 0xd ;  /* 0x0000000605057291 */ /* 0x000fe2000f8e683f */
[----:B------:R-:W-:-:S03]  /*1190*/  ISETP.LT.AND P0, PT, RZ, UR4, PT ;  /* 0x00000004ff007c0c */ /* 0x000fc6000bf01270 */
[----:B------:R-:W-:-:S04]  /*11a0*/  UIADD3 UR5, UR5, 0x100, URZ ;  /* 0x0000010005057890 */ /* 0x000fc8000fffe03f */
[----:B------:R-:W-:-:S04]  /*11b0*/  USHF.R.U32.HI UR5, URZ, 0x4, UR5 ;  /* 0x000000043f057899 */ /* 0x000fc80008011605 */
[----:B------:R-:W-:-:S04]  /*11c0*/  ULOP3.LUT UR5, UR5, 0x3fff, URZ, 0xc0, !UPT ;  /* 0x00003fff05057892 */ /* 0x000fc8000f8ec03f */
[----:B------:R-:W-:Y:S01]  /*11d0*/  ULOP3.LUT UR45, UR5, 0x10000, URZ, 0xfc, !UPT ;  /* 0x00010000052d7892 */ /* 0x000fe2000f8efc3f */
[----:B01--4-:R-:W-:Y:S11]  /*11e0*/  @P0 BRA `(.L_x_13) ;  /* 0x0000000000400947 */ /* 0x013ff60003800000 */
[----:B------:R-:W-:Y:S01]  /*11f0*/  MOV R0, 0x0 ;  /* 0x0000000000007802 */ /* 0x000fe20000000f00 */
[----:B------:R-:W-:Y:S01]  /*1200*/  ULDC.64 UR4, c[0x4][0x68] ;  /* 0x01001a0000047ab9 */ /* 0x000fe20000000a00 */
[----:B------:R-:W-:Y:S01]  /*1210*/  ULDC.64 UR6, c[0x4][0x8] ;  /* 0x0100020000067ab9 */ /* 0x000fe20000000a00 */
[----:B01----:R-:W-:Y:S01]  /*1220*/  IMAD.U32 R4, RZ, RZ, UR4 ;  /* 0x00000004ff047e24 */ /* 0x003fe2000f8e00ff */
[----:B------:R0:W1:Y:S01]  /*1230*/  LDC.64 R14, c[0x4][R0] ;  /* 0x01000000000e7b82 */ /* 0x0000620000000a00 */
[----:B------:R-:W-:Y:S01]  /*1240*/  IMAD.U32 R5, RZ, RZ, UR5 ;  /* 0x00000005ff057e24 */ /* 0x000fe2000f8e00ff */
[----:B------:R-:W-:Y:S01]  /*1250*/  ULDC.64 UR4, c[0x4][0x70] ;  /* 0x01001c0000047ab9 */ /* 0x000fe20000000a00 */
[----:B------:R-:W-:Y:S02]  /*1260*/  IMAD.U32 R10, RZ, RZ, UR6 ;  /* 0x00000006ff0a7e24 */ /* 0x000fe4000f8e00ff */
[----:B------:R-:W-:Y:S02]  /*1270*/  IMAD.U32 R6, RZ, RZ, UR4 ;  /* 0x00000004ff067e24 */ /* 0x000fe4000f8e00ff */
[----:B------:R-:W-:-:S02]  /*1280*/  IMAD.U32 R7, RZ, RZ, UR5 ;  /* 0x00000005ff077e24 */ /* 0x000fc4000f8e00ff */
[----:B------:R-:W-:Y:S02]  /*1290*/  IMAD.U32 R11, RZ, RZ, UR7 ;  /* 0x00000007ff0b7e24 */ /* 0x000fe4000f8e00ff */
[----:B------:R-:W-:Y:S02]  /*12a0*/  IMAD.MOV.U32 R8, RZ, RZ, 0x1e1 ;  /* 0x000001e1ff087424 */ /* 0x000fe400078e00ff */
[----:B------:R-:W-:Y:S02]  /*12b0*/  IMAD.MOV.U32 R12, RZ, RZ, 0x1 ;  /* 0x00000001ff0c7424 */ /* 0x000fe400078e00ff */
[----:B0-----:R-:W-:-:S07]  /*12c0*/  IMAD.MOV.U32 R13, RZ, RZ, RZ ;  /* 0x000000ffff0d7224 */ /* 0x001fce00078e00ff */
[----:B------:R-:W-:-:S07]  /*12d0*/  LEPC R20, `(.L_x_13) ;  /* 0x000000001014794e */ /* 0x000fce0000000000 */
[----:B-1---5:R-:W-:Y:S05]  /*12e0*/  CALL.ABS.NOINC R14 ;  /* 0x000000000e007343 */ /* 0x022fea0003c00000 */
.L_x_13:
[----:B------:R-:W-:-:S06]  /*12f0*/  ULOP3.LUT UR4, UR40, 0x1, URZ, 0xfc, !UPT ;  /* 0x0000000128047892 */ /* 0x000fcc000f8efc3f */
[----:B------:R-:W-:-:S05]  /*1300*/  IMAD.U32 R0, RZ, RZ, UR4 ;  /* 0x00000004ff007e24 */ /* 0x000fca000f8e00ff */
[----:B------:R-:W-:-:S13]  /*1310*/  ISETP.NE.AND P0, PT, R0, 0x3, PT ;  /* 0x000000030000780c */ /* 0x000fda0003f05270 */
[----:B------:R-:W-:Y:S05]  /*1320*/  @!P0 BRA `(.L_x_14) ;  /* 0x0000000000048947 */ /* 0x000fea0003800000 */
[----:B------:R-:W-:Y:S01]  /*1330*/  BPT.TRAP 0x1 ;  /* 0x000000040000795c */ /* 0x000fe20000300000 */
.L_x_14:
[----:B------:R-:W2:Y:S01]  /*1340*/  S2UR UR5, SR_CgaCtaId ;  /* 0x00000000000579c3 */ /* 0x000ea20000008800 */
[----:B------:R-:W-:Y:S01]  /*1350*/  UMOV UR4, 0x400 ;  /* 0x0000040000047882 */ /* 0x000fe20000000000 */
[----:B------:R-:W-:Y:S02]  /*1360*/  IMAD.U32 R0, RZ, RZ, UR38 ;  /* 0x00000026ff007e24 */ /* 0x000fe4000f8e00ff */
[----:B------:R-:W-:-:S03]  /*1370*/  IMAD.U32 R3, RZ, RZ, UR39 ;  /* 0x00000027ff037e24 */ /* 0x000fc6000f8e00ff */
[----:B------:R-:W-:Y:S01]  /*1380*/  SHF.L.U32 R0, R0, 0x1f, RZ ;  /* 0x0000001f00007819 */ /* 0x000fe200000006ff */
[----:B--2---:R-:W-:-:S06]  /*1390*/  ULEA UR4, UR5, UR4, 0x18 ;  /* 0x0000000405047291 */ /* 0x004fcc000f8ec03f */
[----:B01----:R-:W-:-:S04]  /*13a0*/  IMAD.U32 R4, RZ, RZ, UR4 ;  /* 0x00000004ff047e24 */ /* 0x003fc8000f8e00ff */
[----:B------:R-:W-:-:S04]  /*13b0*/  IMAD R3, R3, 0x8, R4 ;  /* 0x0000000803037824 */ /* 0x000fc800078e0204 */
[----:B------:R0:W1:Y:S01]  /*13c0*/  SYNCS.PHASECHK.TRANS64.TRYWAIT P1, [R3+URZ], R0 ;  /* 0x00000000030075a7 */ /* 0x000062000802017f */
[----:B------:R-:W-:Y:S05]  /*13d0*/  @!P0 BRA `(.L_x_15) ;  /* 0x0000000000048947 */ /* 0x000fea0003800000 */
[----:B------:R-:W-:Y:S01]  /*13e0*/  BPT.TRAP 0x1 ;  /* 0x000000040000795c */ /* 0x000fe20000300000 */
.L_x_15:
[----:B-1----:R-:W-:Y:S05]  /*13f0*/  @P1 BRA `(.L_x_16) ;  /* 0x0000000000081947 */ /* 0x002fea0003800000 */
[----:B------:R-:W1:Y:S02]  /*1400*/  SYNCS.PHASECHK.TRANS64.TRYWAIT P1, [R3+URZ], R0 ;  /* 0x00000000030075a7 */ /* 0x000e64000802017f */
[----:B-1----:R-:W-:Y:S05]  /*1410*/  @!P1 BRA `(.L_x_17) ;  /* 0x000000c000289947 */ /* 0x002fea0003800000 */
.L_x_16:
[----:B------:R-:W-:-:S04]  /*1420*/  UISETP.LT.AND UP0, UPT, UR44, 0x1, UPT ;  /* 0x000000012c00788c */ /* 0x000fc8000bf01270 */
[----:B------:R-:W-:-:S06]  /*1430*/  USEL UR4, UR44, 0x1, UP0 ;  /* 0x000000012c047887 */ /* 0x000fcc0008000000 */
[----:B01----:R-:W-:Y:S01]  /*1440*/  IMAD.U32 R0, RZ, RZ, UR4 ;  /* 0x00000004ff007e24 */ /* 0x003fe2000f8e00ff */
[----:B------:R-:W-:Y:S05]  /*1450*/  WARPSYNC.ALL ;  /* 0x0000000000007948 */ /* 0x000fea0003800000 */
[----:B------:R-:W-:-:S04]  /*1460*/  IADD3 R0, -R0, UR44, RZ ;  /* 0x0000002c00007c10 */ /* 0x000fc8000fffe1ff */
[----:B------:R-:W-:Y:S02]  /*1470*/  ISETP.GE.AND P1, PT, R0, 0x1, PT ;  /* 0x000000010000780c */ /* 0x000fe40003f26270 */
[----:B------:R-:W-:Y:S01]  /*1480*/  R2UR UR4, R4 ;  /* 0x00000000040472ca */ /* 0x000fe200000e0000 */
[----:B------:R-:W-:Y:S01]  /*1490*/  ULEA UR5, UR39, UR45, 0xb ;  /* 0x0000002d27057291 */ /* 0x000fe2000f8e583f */
[----:B------:R-:W-:Y:S01]  /*14a0*/  WARPGROUP.ARRIVE ;  /* 0x00000000000079c5 */ /* 0x000fe20000000000 */
[----:B------:R-:W-:Y:S01]  /*14b0*/  UMOV UR9, 0x40000040 ;  /* 0x4000004000097882 */ /* 0x000fe20000000000 */
[----:B------:R-:W-:-:S04]  /*14c0*/  UMOV UR11, 0x40000040 ;  /* 0x40000040000b7882 */ /* 0x000fc80000000000 */
[----:B------:R-:W-:-:S05]  /*14d0*/  UMOV UR8, UR5 ;  /* 0x0000000500087c82 */ /* 0x000fca0008000000 */
[----:B------:R-:W-:-:S04]  /*14e0*/  UIADD3 UR4, UR4, 0x20100, URZ ;  /* 0x0002010004047890 */ /* 0x000fc8000fffe03f */
[----:B------:R-:W-:-:S04]  /*14f0*/  USHF.R.U32.HI UR4, URZ, 0x4, UR4 ;  /* 0x000000043f047899 */ /* 0x000fc80008011604 */
[----:B------:R-:W-:-:S04]  /*1500*/  ULOP3.LUT UR4, UR4, 0x3fff, URZ, 0xc0, !UPT ;  /* 0x00003fff04047892 */ /* 0x000fc8000f8ec03f */
[----:B------:R-:W-:-:S04]  /*1510*/  ULOP3.LUT UR4, UR4, 0x10000, URZ, 0xfc, !UPT ;  /* 0x0001000004047892 */ /* 0x000fc8000f8efc3f */
[----:B------:R-:W-:-:S07]  /*1520*/  UIMAD UR6, UR39, 0x600, UR4 ;  /* 0x00000600270678a4 */ /* 0x000fce000f8e0204 */
[----:B------:R-:W-:Y:S02]  /*1530*/  UMOV UR10, UR6 ;  /* 0x00000006000a7c82 */ /* 0x000fe40008000000 */
[----:B------:R-:W-:Y:S01]  /*1540*/  IGMMA.64x192x32.S8.S8 R120, gdesc[UR8], RZ, !UPT, gsb0 ;  /* 0x04e00000087879f1 */ /* 0x000fe2000c0410ff */
[----:B------:R-:W-:Y:S01]  /*1550*/  UIADD3 UR8, UR5, 0x400, URZ ;  /* 0x0000040005087890 */ /* 0x000fe2000fffe03f */
[----:B------:R-:W-:Y:S01]  /*1560*/  UMOV UR9, 0x40000040 ;  /* 0x4000004000097882 */ /* 0x000fe20000000000 */
[----:B------:R-:W-:Y:S02]  /*1570*/  WARPGROUP.DEPBAR.LE gsb0, 0x0 ;  /* 0x00008000000079c5 */ /* 0x000fe40000010000 */
[----:B------:R-:W-:-:S06]  /*1580*/  WARPGROUP.ARRIVE ;  /* 0x00000000000079c5 */ /* 0x000fcc0000000000 */
[----:B------:R-:W-:Y:S01]  /*1590*/  IGMMA.64x192x32.S8.S8 R24, gdesc[UR8], RZ, !UPT, gsb0 ;  /* 0x04e00000081879f1 */ /* 0x000fe2000c0410ff */
[----:B------:R-:W-:Y:S02]  /*15a0*/  UIADD3 UR8, UR5, 0x2, URZ ;  /* 0x0000000205087890 */ /* 0x000fe4000fffe03f */
[----:B------:R-:W-:Y:S01]  /*15b0*/  UIADD3 UR10, UR6, 0x2, URZ ;  /* 0x00000002060a7890 */ /* 0x000fe2000fffe03f */
[----:B------:R-:W-:Y:S01]  /*15c0*/  UMOV UR9, 0x40000040 ;  /* 0x4000004000097882 */ /* 0x000fe20000000000 */
[----:B------:R-:W-:Y:S01]  /*15d0*/  UMOV UR11, 0x40000040 ;  /* 0x40000040000b7882 */ /* 0x000fe20000000000 */
[----:B------:R-:W-:Y:S02]  /*15e0*/  WARPGROUP.DEPBAR.LE gsb0, 0x0 ;  /* 0x00008000000079c5 */ /* 0x000fe40000010000 */
[----:B------:R-:W-:-:S06]  /*15f0*/  WARPGROUP.ARRIVE ;  /* 0x00000000000079c5 */ /* 0x000fcc0000000000 */
[----:B------:R-:W-:Y:S01]  /*1600*/  IGMMA.64x192x32.S8.S8 R120, gdesc[UR8], R120, gsb0 ;  /* 0x04e00000087879f1 */ /* 0x000fe20008041078 */
[----:B------:R-:W-:Y:S01]  /*1610*/  UIADD3 UR8, UR5, 0x402, URZ ;  /* 0x0000040205087890 */ /* 0x000fe2000fffe03f */
[----:B------:R-:W-:Y:S01]  /*1620*/  UMOV UR9, 0x40000040 ;  /* 0x4000004000097882 */ /* 0x000fe20000000000 */
[----:B------:R-:W-:Y:S02]  /*1630*/  WARPGROUP.DEPBAR.LE gsb0, 0x0 ;  /* 0x00008000000079c5 */ /* 0x000fe40000010000 */
[----:B------:R-:W-:-:S06]  /*1640*/  WARPGROUP.ARRIVE ;  /* 0x00000000000079c5 */ /* 0x000fcc0000000000 */
[----:B------:R-:W-:Y:S01]  /*1650*/  IGMMA.64x192x32.S8.S8 R24, gdesc[UR8], R24, gsb0 ;  /* 0x04e00000081879f1 */ /* 0x000fe20008041018 */
        /* <DEDUP_REMOVED lines=23> */
[----:B------:R-:W-:Y:S03]  /*17d0*/  IGMMA.64x192x32.S8.S8 R24, gdesc[UR8], R24, gsb0 ;  /* 0x04e00000081879f1 */ /* 0x000fe60008041018 */
[----:B------:R-:W-:Y:S02]  /*17e0*/  WARPGROUP.DEPBAR.LE gsb0, 0x0 ;  /* 0x00008000000079c5 */ /* 0x000fe40000010000 */
[----:B------:R-:W-:Y:S05]  /*17f0*/  @!P1 BRA `(.L_x_18) ;  /* 0x0000000400849947 */ /* 0x000fea0003800000 */
[----:B------:R-:W-:Y:S01]  /*1800*/  UIADD3 UR6, UR39, 0x1, URZ ;  /* 0x0000000127067890 */ /* 0x000fe2000fffe03f */
[----:B------:R-:W-:Y:S01]  /*1810*/  R2UR UR5, R0 ;  /* 0x00000000000572ca */ /* 0x000fe200000e0000 */
[----:B------:R-:W-:Y:S02]  /*1820*/  UMOV UR12, UR39 ;  /* 0x00000027000c7c82 */ /* 0x000fe40008000000 */
[----:B------:R-:W-:-:S04]  /*1830*/  UISETP.NE.AND UP0, UPT, UR6, 0x4, UPT ;  /* 0x000000040600788c */ /* 0x000fc8000bf05270 */
[----:B------:R-:W-:Y:S02]  /*1840*/  USEL UR7, URZ, 0x1, UP0 ;  /* 0x000000013f077887 */ /* 0x000fe40008000000 */
[----:B------:R-:W-:Y:S02]  /*1850*/  USEL UR6, UR6, URZ, UP0 ;  /* 0x0000003f06067287 */ /* 0x000fe40008000000 */
[----:B------:R-:W-:-:S12]  /*1860*/  ULOP3.LUT UR7, UR38, UR7, URZ, 0x3c, !UPT ;  /* 0x0000000726077292 */ /* 0x000fd8000f8e3c3f */
.L_x_25:
[----:B0-----:R-:W-:Y:S05]  /*1870*/  @!P0 BRA `(.L_x_19) ;  /* 0x0000000000048947 */ /* 0x001fea0003800000 */
[----:B------:R-:W-:Y:S01]  /*1880*/  BPT.TRAP 0x1 ;  /* 0x000000040000795c */ /* 0x000fe20000300000 */
.L_x_19:
[----:B------:R-:W0:Y:S01]  /*1890*/  S2UR UR9, SR_CgaCtaId ;  /* 0x00000000000979c3 */ /* 0x000e220000008800 */
[----:B------:R-:W-:Y:S01]  /*18a0*/  UMOV UR8, 0x400 ;  /* 0x0000040000087882 */ /* 0x000fe20000000000 */
[----:B------:R-:W-:Y:S02]  /*18b0*/  IMAD.U32 R0, RZ, RZ, UR7 ;  /* 0x00000007ff007e24 */ /* 0x000fe4000f8e00ff */
[----:B------:R-:W-:-:S03]  /*18c0*/  IMAD.U32 R3, RZ, RZ, UR6 ;  /* 0x00000006ff037e24 */ /* 0x000fc6000f8e00ff */
[----:B------:R-:W-:Y:S01]  /*18d0*/  SHF.L.U32 R0, R0, 0x1f, RZ ;  /* 0x0000001f00007819 */ /* 0x000fe200000006ff */
[----:B0-----:R-:W-:-:S06]  /*18e0*/  ULEA UR8, UR9, UR8, 0x18 ;  /* 0x0000000809087291 */ /* 0x001fcc000f8ec03f */
[----:B------:R-:W-:-:S04]  /*18f0*/  IMAD.U32 R4, RZ, RZ, UR8 ;  /* 0x00000008ff047e24 */ /* 0x000fc8000f8e00ff */
[----:B------:R-:W-:-:S04]  /*1900*/  IMAD R3, R3, 0x8, R4 ;  /* 0x0000000803037824 */ /* 0x000fc800078e0204 */
[----:B------:R0:W1:Y:S01]  /*1910*/  SYNCS.PHASECHK.TRANS64.TRYWAIT P1, [R3+URZ], R0 ;  /* 0x00000000030075a7 */ /* 0x000062000802017f */
[----:B------:R-:W-:Y:S05]  /*1920*/  @!P0 BRA `(.L_x_20) ;  /* 0x0000000000048947 */ /* 0x000fea0003800000 */
[----:B------:R-:W-:Y:S01]  /*1930*/  BPT.TRAP 0x1 ;  /* 0x000000040000795c */ /* 0x000fe20000300000 */
.L_x_20:
[----:B-1----:R-:W-:Y:S05]  /*1940*/  @P1 BRA `(.L_x_21) ;  /* 0x0000000000081947 */ /* 0x002fea0003800000 */
[----:B------:R-:W1:Y:S02]  /*1950*/  SYNCS.PHASECHK.TRANS64.TRYWAIT P1, [R3+URZ], R0 ;  /* 0x00000000030075a7 */ /* 0x000e64000802017f */
[----:B-1----:R-:W-:Y:S05]  /*1960*/  @!P1 BRA `(.L_x_22) ;  /* 0x000000b800e89947 */ /* 0x002fea0003800000 */
.L_x_21:
[----:B------:R-:W-:Y:S01]  /*1970*/  ULEA UR13, UR6, UR45, 0xb ;  /* 0x0000002d060d7291 */ /* 0x000fe2000f8e583f */
[----:B------:R-:W-:Y:S01]  /*1980*/  WARPGROUP.ARRIVE ;  /* 0x00000000000079c5 */ /* 0x000fe20000000000 */
[----:B------:R-:W-:Y:S01]  /*1990*/  UIMAD UR14, UR6, 0x600, UR4 ;  /* 0x00000600060e78a4 */ /* 0x000fe2000f8e0204 */
[----:B------:R-:W-:Y:S01]  /*19a0*/  UMOV UR9, 0x40000040 ;  /* 0x4000004000097882 */ /* 0x000fe20000000000 */
[----:B------:R-:W-:-:S03]  /*19b0*/  UMOV UR11, 0x40000040 ;  /* 0x40000040000b7882 */ /* 0x000fc60000000000 */
[----:B------:R-:W-:Y:S02]  /*19c0*/  UMOV UR8, UR13 ;  /* 0x0000000d00087c82 */ /* 0x000fe40008000000 */
[----:B------:R-:W-:Y:S02]  /*19d0*/  UMOV UR10, UR14 ;  /* 0x0000000e000a7c82 */ /* 0x000fe40008000000 */
        /* <DEDUP_REMOVED lines=44> */
[----:B------:R-:W-:Y:S01]  /*1ca0*/  BPT.TRAP 0x1 ;  /* 0x000000040000795c */ /* 0x000fe20000300000 */
.L_x_23:
[----:B------:R-:W-:Y:S01]  /*1cb0*/  UISETP.GT.U32.AND UP0, UPT, UR40, 0x1, UPT ;  /* 0x000000012800788c */ /* 0x000fe2000bf04070 */
[----:B01----:R-:W-:-:S04]  /*1cc0*/  IMAD.U32 R3, RZ, RZ, UR12 ;  /* 0x0000000cff037e24 */ /* 0x003fc8000f8e00ff */
[----:B------:R-:W-:Y:S01]  /*1cd0*/  IMAD R0, R3, 0x8, R4 ;  /* 0x0000000803007824 */ /* 0x000fe200078e0204 */
[----:B------:R-:W-:-:S03]  /*1ce0*/  PLOP3.LUT P1, PT, PT, PT, UP0, 0x80, 0x0 ;  /* 0x000000000000781c */ /* 0x000fc60003f2f008 */
[----:B------:R-:W-:-:S05]  /*1cf0*/  VIADD R0, R0, 0x20 ;  /* 0x0000002000007836 */ /* 0x000fca0000000000 */
[----:B------:R-:W-:-:S04]  /*1d00*/  PRMT R0, RZ, 0x654, R0 ;  /* 0x00000654ff007816 */ /* 0x000fc80000000000 */
[----:B------:R0:W-:Y:S01]  /*1d10*/  SYNCS.ARRIVE.TRANS64.RED.A1T0 RZ, [R0+URZ], RZ ;  /* 0x000000ff00ff79a7 */ /* 0x0001e2000810043f */
[----:B------:R-:W-:Y:S05]  /*1d20*/  @P1 BRA `(.L_x_24) ;  /* 0x0000000000041947 */ /* 0x000fea0003800000 */
[----:B------:R-:W-:Y:S01]  /*1d30*/  BPT.TRAP 0x1 ;  /* 0x000000040000795c */ /* 0x000fe20000300000 */
.L_x_24:
[----:B------:R-:W-:Y:S02]  /*1d40*/  UISETP.GT.AND UP2, UPT, UR5, 0x1, UPT ;  /* 0x000000010500788c */ /* 0x000fe4000bf44270 */
[----:B------:R-:W-:Y:S02]  /*1d50*/  UIADD3 UR6, UR6, 0x1, URZ ;  /* 0x0000000106067890 */ /* 0x000fe4000fffe03f */
[----:B------:R-:W-:Y:S02]  /*1d60*/  UIADD3 UR12, UR12, 0x1, URZ ;  /* 0x000000010c0c7890 */ /* 0x000fe4000fffe03f */
[----:B------:R-:W-:Y:S01]  /*1d70*/  PLOP3.LUT P1, PT, PT, PT, UP2, 0x80, 0x0 ;  /* 0x000000000000781c */ /* 0x000fe20003f2f028 */
[----:B------:R-:W-:Y:S02]  /*1d80*/  UISETP.NE.AND UP0, UPT, UR6, 0x4, UPT ;  /* 0x000000040600788c */ /* 0x000fe4000bf05270 */
[----:B------:R-:W-:Y:S02]  /*1d90*/  UIADD3 UR8, UR5, -0x1, URZ ;  /* 0xffffffff05087890 */ /* 0x000fe4000fffe03f */
[----:B------:R-:W-:-:S02]  /*1da0*/  USEL UR5, URZ, 0x1, UP0 ;  /* 0x000000013f057887 */ /* 0x000fc40008000000 */
[----:B------:R-:W-:Y:S02]  /*1db0*/  UISETP.NE.AND UP1, UPT, UR12, 0x4, UPT ;  /* 0x000000040c00788c */ /* 0x000fe4000bf25270 */
[----:B------:R-:W-:Y:S02]  /*1dc0*/  ULOP3.LUT UR7, UR7, UR5, URZ, 0x3c, !UPT ;  /* 0x0000000507077292 */ /* 0x000fe4000f8e3c3f */
[----:B------:R-:W-:Y:S02]  /*1dd0*/  USEL UR6, UR6, URZ, UP0 ;  /* 0x0000003f06067287 */ /* 0x000fe40008000000 */
[----:B------:R-:W-:Y:S01]  /*1de0*/  USEL UR12, UR12, URZ, UP1 ;  /* 0x0000003f0c0c7287 */ /* 0x000fe20008800000 */
[----:B------:R-:W-:Y:S01]  /*1df0*/  UMOV UR5, UR8 ;  /* 0x0000000800057c82 */ /* 0x000fe20008000000 */
[----:B------:R-:W-:Y:S10]  /*1e00*/  @P1 BRA `(.L_x_25) ;  /* 0xfffffff800981947 */ /* 0x000ff4000383ffff */
.L_x_18:
[----:B0-----:R-:W0:Y:S02]  /*1e10*/  LDC R0, c[0x0][0x28c] ;  /* 0x0000a300ff007b82 */ /* 0x001e240000000800 */
[----:B0-----:R-:W-:-:S13]  /*1e20*/  ISETP.GE.AND P1, PT, R0, 0x1, PT ;  /* 0x000000010000780c */ /* 0x001fda0003f26270 */
[----:B------:R-:W-:Y:S05]  /*1e30*/  @!P1 BRA `(.L_x_26) ;  /* 0x00000000003c9947 */ /* 0x000fea0003800000 */
[----:B------:R-:W-:Y:S05]  /*1e40*/  @!P0 BRA `(.L_x_27) ;  /* 0x0000000000048947 */ /* 0x000fea0003800000 */
[----:B------:R-:W-:Y:S01]  /*1e50*/  BPT.TRAP 0x1 ;  /* 0x000000040000795c */ /* 0x000fe20000300000 */
.L_x_27:
[----:B------:R-:W-:-:S04]  /*1e60*/  UISETP.LT.AND UP0, UPT, UR44, 0x1, UPT ;  /* 0x000000012c00788c */ /* 0x000fc8000bf01270 */
[----:B------:R-:W-:Y:S02]  /*1e70*/  USEL UR4, UR44, 0x1, UP0 ;  /* 0x000000012c047887 */ /* 0x000fe40008000000 */
[----:B------:R-:W-:Y:S02]  /*1e80*/  UISETP.GT.U32.AND UP0, UPT, UR40, 0x1, UPT ;  /* 0x000000012800788c */ /* 0x000fe4000bf04070 */
[----:B------:R-:W-:-:S04]  /*1e90*/  UIADD3 UR4, UR39, UR44, -UR4 ;  /* 0x0000002c27047290 */ /* 0x000fc8000fffe804 */
[----:B------:R-:W-:Y:S01]  /*1ea0*/  USHF.L.U32 UR4, UR4, 0x3, URZ ;  /* 0x0000000304047899 */ /* 0x000fe2000800063f */
[----:B------:R-:W-:-:S03]  /*1eb0*/  PLOP3.LUT P0, PT, PT, PT, UP0, 0x80, 0x0 ;  /* 0x000000000000781c */ /* 0x000fc60003f0f008 */
[----:B------:R-:W-:-:S06]  /*1ec0*/  ULOP3.LUT UR4, UR4, 0x18, URZ, 0xc0, !UPT ;  /* 0x0000001804047892 */ /* 0x000fcc000f8ec03f */
[----:B------:R-:W-:-:S05]  /*1ed0*/  IMAD.U32 R3, RZ, RZ, UR4 ;  /* 0x00000004ff037e24 */ /* 0x000fca000f8e00ff */
[----:B------:R-:W-:-:S04]  /*1ee0*/  IADD3 R0, R4, 0x20, R3 ;  /* 0x0000002004007810 */ /* 0x000fc80007ffe003 */
[----:B------:R-:W-:-:S04]  /*1ef0*/  PRMT R0, RZ, 0x654, R0 ;  /* 0x00000654ff007816 */ /* 0x000fc80000000000 */
[----:B------:R0:W-:Y:S01]  /*1f00*/  SYNCS.ARRIVE.TRANS64.RED.A1T0 RZ, [R0+URZ], RZ ;  /* 0x000000ff00ff79a7 */ /* 0x0001e2000810043f */
[----:B------:R-:W-:Y:S05]  /*1f10*/  @P0 BRA `(.L_x_26) ;  /* 0x0000000000040947 */ /* 0x000fea0003800000 */
[----:B------:R-:W-:Y:S01]  /*1f20*/  BPT.TRAP 0x1 ;  /* 0x000000040000795c */ /* 0x000fe20000300000 */
.L_x_26:
[C---:B0-----:R-:W-:Y:S01]  /*1f30*/  LOP3.LUT R0, R2.reuse, 0x3, RZ, 0xc0, !PT ;  /* 0x0000000302007812 */ /* 0x041fe200078ec0ff */
[----:B------:R-:W-:Y:S01]  /*1f40*/  IMAD.MOV.U32 R7, RZ, RZ, -0x2 ;  /* 0xfffffffeff077424 */ /* 0x000fe200078e00ff */
[----:B------:R-:W-:Y:S01]  /*1f50*/  ULDC UR9, c[0x0][0x288] ;  /* 0x0000a20000097ab9 */ /* 0x000fe20000000800 */
[----:B------:R-:W-:Y:S01]  /*1f60*/  UIMAD UR42, UR42, 0xc0, URZ ;  /* 0x000000c02a2a78a4 */ /* 0x000fe2000f8e023f */
[----:B------:R-:W-:Y:S01]  /*1f70*/  LOP3.LUT R4, R2, 0x60, RZ, 0xc0, !PT ;  /* 0x0000006002047812 */ /* 0x000fe200078ec0ff */
[----:B------:R-:W-:Y:S01]  /*1f80*/  IMAD R7, R0, R7, UR9 ;  /* 0x0000000900077e24 */ /* 0x000fe2000f8e0207 */
[--C-:B------:R-:W-:Y:S01]  /*1f90*/  SHF.R.U32.HI R0, RZ, 0x7, R2.reuse ;  /* 0x00000007ff007819 */ /* 0x100fe20000011602 */
[----:B------:R-:W-:Y:S01]  /*1fa0*/  UIADD3 UR39, UR44, UR39, URZ ;  /* 0x000000272c277290 */ /* 0x000fe2000fffe03f */
[----:B------:R-:W-:Y:S01]  /*1fb0*/  SHF.R.U32.HI R3, RZ, 0x2, R2 ;  /* 0x00000002ff037819 */ /* 0x000fe20000011602 */
[----:B------:R-:W-:Y:S01]  /*1fc0*/  UIMAD.WIDE UR10, UR41, 0x100, URZ ;  /* 0x00000100290a78a5 */ /* 0x000fe2000f8e023f */
[----:B------:R-:W-:Y:S01]  /*1fd0*/  LOP3.LUT R0, R0, 0x1, RZ, 0xc0, !PT ;  /* 0x0000000100007812 */ /* 0x000fe200078ec0ff */
[----:B------:R-:W-:Y:S01]  /*1fe0*/  USHF.L.U32 UR41, UR41, 0x8, URZ ;  /* 0x0000000829297899 */ /* 0x000fe2000800063f */
[----:B------:R-:W-:Y:S01]  /*1ff0*/  SHF.R.U32.HI R6, RZ, 0x1, R4 ;  /* 0x00000001ff067819 */ /* 0x000fe20000011604 */
[----:B------:R-:W-:Y:S01]  /*2000*/  UISETP.GE.AND UP2, UPT, UR42, UR9, UPT ;  /* 0x000000092a00728c */ /* 0x000fe2000bf46270 */
[----:B------:R-:W-:Y:S01]  /*2010*/  IMAD.SHL.U32 R20, R2, 0x2, RZ ;  /* 0x0000000202147824 */ /* 0x000fe200078e00ff */
[----:B------:R-:W-:Y:S01]  /*2020*/  ULDC UR8, c[0x0][0x284] ;  /* 0x0000a10000087ab9 */ /* 0x000fe20000000800 */
[----:B------:R-:W-:Y:S01]  /*2030*/  USHF.R.U32.HI UR4, URZ, 0x2, UR39 ;  /* 0x000000023f047899 */ /* 0x000fe20008011627 */
[----:B------:R-:W-:Y:S01]  /*2040*/  IMAD.U32 R21, RZ, RZ, UR42 ;  /* 0x0000002aff157e24 */ /* 0x000fe2000f8e00ff */
[----:B------:R-:W-:Y:S01]  /*2050*/  UISETP.GE.OR UP2, UPT, UR41, UR8, UP2 ;  /* 0x000000082900728c */ /* 0x000fe20009746670 */
[----:B------:R-:W-:Y:S01]  /*2060*/  IMAD.SHL.U32 R4, R0, 0x40, RZ ;  /* 0x0000004000047824 */ /* 0x000fe200078e00ff */
[----:B------:R-:W-:Y:S01]  /*2070*/  LOP3.LUT R3, R3, 0x7, RZ, 0xc0, !PT ;  /* 0x0000000703037812 */ /* 0x000fe200078ec0ff */
[----:B------:R-:W-:Y:S01]  /*2080*/  ULOP3.LUT UR4, UR4, 0x1, URZ, 0xc0, !UPT ;  /* 0x0000000104047892 */ /* 0x000fe2000f8ec03f */
[----:B------:R-:W-:Y:S01]  /*2090*/  LOP3.LUT R20, R21, 0x6, R20, 0xf8, !PT ;  /* 0x0000000615147812 */ /* 0x000fe200078ef814 */
[----:B------:R-:W-:Y:S01]  /*20a0*/  USHF.R.S32.HI UR12, URZ, 0x1f, UR43 ;  /* 0x0000001f3f0c7899 */ /* 0x000fe2000801142b */
[--C-:B------:R-:W-:Y:S01]  /*20b0*/  LOP3.LUT R23, R4, 0x40, R3.reuse, 0xe2, !PT ;  /* 0x0000004004177812 */ /* 0x100fe200078ee203 */
[----:B------:R-:W-:Y:S01]  /*20c0*/  ULDC.64 UR6, c[0x0][0x5d0] ;  /* 0x0001740000067ab9 */ /* 0x000fe20000000a00 */
[----:B------:R-:W-:Y:S01]  /*20d0*/  UISETP.GT.U32.AND UP0, UPT, UR39, 0x3, UPT ;  /* 0x000000032700788c */ /* 0x000fe2000bf04070 */
[----:B------:R-:W-:Y:S01]  /*20e0*/  IADD3 R3, RZ, -R6, -R3 ;  /* 0x80000006ff037210 */ /* 0x000fe20007ffe803 */
[----:B------:R-:W-:Y:S01]  /*20f0*/  UISETP.NE.U32.AND UP1, UPT, UR4, 0x1, UPT ;  /* 0x000000010400788c */ /* 0x000fe2000bf25070 */
[----:B------:R-:W-:Y:S01]  /*2100*/  PLOP3.LUT P0, PT, PT, PT, UP2, 0x80, 0x0 ;  /* 0x000000000000781c */ /* 0x000fe20003f0f028 */
[----:B------:R-:W-:Y:S01]  /*2110*/  UIMAD UR5, UR12, UR6, URZ ;  /* 0x000000060c0572a4 */ /* 0x000fe2000f8e023f */
[--C-:B------:R-:W-:Y:S01]  /*2120*/  SHF.R.S32.HI R21, RZ, 0x1f, R20.reuse ;  /* 0x0000001fff157819 */ /* 0x100fe20000011414 */
[----:B------:R-:W-:Y:S01]  /*2130*/  UISETP.LT.U32.AND UP0, UPT, UR44, 0x4, UP0 ;  /* 0x000000042c00788c */ /* 0x000fe20008701070 */
[----:B------:R-:W-:Y:S01]  /*2140*/  IMAD.U32 R5, RZ, RZ, UR6 ;  /* 0x00000006ff057e24 */ /* 0x000fe2000f8e00ff */
[----:B------:R-:W-:Y:S01]  /*2150*/  UISETP.GT.U32.AND UP1, UPT, UR44, 0x3, !UP1 ;  /* 0x000000032c00788c */ /* 0x000fe2000cf24070 */
[----:B------:R-:W-:Y:S01]  /*2160*/  IMAD R3, R0, -0x40, R3 ;  /* 0xffffffc000037824 */ /* 0x000fe200078e0203 */
[----:B------:R-:W-:Y:S01]  /*2170*/  UIMAD UR5, UR43, UR7, UR5 ;  /* 0x000000072b0572a4 */ /* 0x000fe2000f8e0205 */
[----:B------:R-:W-:Y:S01]  /*2180*/  IMAD.U32 R0, RZ, RZ, UR8 ;  /* 0x00000008ff007e24 */ /* 0x000fe2000f8e00ff */
[----:B------:R-:W-:Y:S01]  /*2190*/  USEL UR6, URZ, 0x1, !UP0 ;  /* 0x000000013f067887 */ /* 0x000fe2000c000000 */
[----:B------:R-:W-:Y:S01]  /*21a0*/  IMAD.WIDE.U32 R4, R5, UR43, R20 ;  /* 0x0000002b05047c25 */ /* 0x000fe2000f8e0014 */
[----:B------:R-:W-:Y:S01]  /*21b0*/  USEL UR4, URZ, 0x1, !UP1 ;  /* 0x000000013f047887 */ /* 0x000fe2000c800000 */
[----:B------:R-:W-:Y:S01]  /*21c0*/  LOP3.LUT R23, R23, UR10, R6, 0xfe, !PT ;  /* 0x0000000a17177c12 */ /* 0x000fe2000f8efe06 */
[----:B------:R-:W-:Y:S01]  /*21d0*/  ULOP3.LUT UR39, UR39, 0x3, URZ, 0xc0, !UPT ;  /* 0x0000000327277892 */ /* 0x000fe2000f8ec03f */
[----:B------:R-:W-:Y:S01]  /*21e0*/  IADD3 R3, R0, -UR41, R3 ;  /* 0x8000002900037c10 */ /* 0x000fe2000fffe003 */
[----:B------:R-:W-:Y:S01]  /*21f0*/  ULOP3.LUT UR38, UR4, UR38, UR6, 0x96, !UPT ;  /* 0x0000002604267292 */ /* 0x000fe2000f8e9606 */
[----:B------:R-:W-:Y:S01]  /*2200*/  VIADD R5, R5, UR5 ;  /* 0x0000000505057c36 */ /* 0x000fe20008000000 */
[----:B------:R-:W-:Y:S01]  /*2210*/  UMOV UR41, 0xffffffff ;  /* 0xffffffff00297882 */ /* 0x000fe20000000000 */
[----:B------:R-:W-:Y:S01]  /*2220*/  VIADD R0, R7, -UR42 ;  /* 0x8000002a07007c36 */ /* 0x000fe20008000000 */
[----:B------:R-:W-:Y:S08]  /*2230*/  @P0 BRA `(.L_x_28) ;  /* 0x0000009000f80947 */ /* 0x000ff00003800000 */
[----:B------:R-:W0:Y:S01]  /*2240*/  LDC.64 R10, c[0x0][0x5c8] ;  /* 0x00017200ff0a7b82 */ /* 0x000e220000000a00 */
[----:B------:R-:W-:Y:S01]  /*2250*/  ULDC.64 UR4, c[0x0][0x5c0] ;  /* 0x0001700000047ab9 */ /* 0x000fe20000000a00 */
[----:B------:R-:W-:Y:S01]  /*2260*/  BSSY B0, `(.L_x_28) ;  /* 0x000093b000007945 */ /* 0x000fe20003800000 */
[C---:B0-----:R-:W-:Y:S01]  /*2270*/  IMAD R6, R10.reuse, UR11, RZ ;  /* 0x0000000b0a067c24 */ /* 0x041fe2000f8e02ff */
[----:B------:R-:W-:Y:S01]  /*2280*/  SHF.L.U64.HI R13, R10, 0x3, R11 ;  /* 0x000000030a0d7819 */ /* 0x000fe2000001020b */
[----:B------:R-:W-:-:S04]  /*2290*/  IMAD.WIDE.U32 R4, R23, R10, R4 ;  /* 0x0000000a17047225 */ /* 0x000fc800078e0004 */
[----:B------:R-:W-:Y:S01]  /*22a0*/  IMAD R7, R23, R11, R6 ;  /* 0x0000000b17077224 */ /* 0x000fe200078e0206 */
[----:B------:R-:W-:Y:S01]  /*22b0*/  IADD3 R4, P0, R4, UR4, RZ ;  /* 0x0000000404047c10 */ /* 0x000fe2000ff1e0ff */
[C---:B------:R-:W-:Y:S02]  /*22c0*/  IMAD.SHL.U32 R9, R10.reuse, 0x8, RZ ;  /* 0x000000080a097824 */ /* 0x040fe400078e00ff */
[----:B------:R-:W-:Y:S01]  /*22d0*/  IMAD.IADD R7, R5, 0x1, R7 ;  /* 0x0000000105077824 */ /* 0x000fe200078e0207 */
[-C--:B------:R-:W-:Y:S02]  /*22e0*/  LEA R6, P2, R10, R4.reuse, 0x7 ;  /* 0x000000040a067211 */ /* 0x080fe400078438ff */
[----:B------:R-:W-:Y:S02]  /*22f0*/  IADD3 R8, P1, R9, R4, RZ ;  /* 0x0000000409087210 */ /* 0x000fe40007f3e0ff */
[----:B------:R-:W-:Y:S02]  /*2300*/  IADD3.X R5, R7, UR5, RZ, P0, !PT ;  /* 0x0000000507057c10 */ /* 0x000fe400087fe4ff */
[----:B-----5:R-:W-:-:S02]  /*2310*/  ISETP.NE.AND P0, PT, R18, RZ, PT ;  /* 0x000000ff1200720c */ /* 0x020fc40003f05270 */
[----:B------:R-:W-:Y:S02]  /*2320*/  LEA.HI.X R7, R10, R5, R11, 0x7, P2 ;  /* 0x000000050a077211 */ /* 0x000fe400010f3c0b */
[----:B------:R-:W-:Y:S01]  /*2330*/  IADD3 R10, P2, R9, R6, RZ ;  /* 0x00000006090a7210 */ /* 0x000fe20007f5e0ff */
[----:B------:R-:W-:-:S04]  /*2340*/  IMAD.X R9, R13, 0x1, R5, P1 ;  /* 0x000000010d097824 */ /* 0x000fc800008e0605 */
[----:B------:R-:W-:-:S04]  /*2350*/  IMAD.X R11, R13, 0x1, R7, P2 ;  /* 0x000000010d0b7824 */ /* 0x000fc800010e0607 */
[----:B------:R-:W-:Y:S05]  /*2360*/  @!P0 BRA `(.L_x_29) ;  /* 0x0000006c00988947 */ /* 0x000fea0003800000 */
[----:B------:R-:W0:Y:S01]  /*2370*/  LDC.64 R12, c[0x0][0x5b0] ;  /* 0x00016c00ff0c7b82 */ /* 0x000e220000000a00 */
[----:B------:R-:W-:Y:S01]  /*2380*/  ULDC.64 UR6, c[0x0][0x5b8] ;  /* 0x00016e0000067ab9 */ /* 0x000fe20000000a00 */
[----:B------:R-:W-:Y:S01]  /*2390*/  ISETP.GE.AND P2, PT, R3, 0x1, PT ;  /* 0x000000010300780c */ /* 0x000fe20003f46270 */
[----:B------:R-:W-:Y:S02]  /*23a0*/  UIMAD UR4, UR12, UR6, URZ ;  /* 0x000000060c0472a4 */ /* 0x000fe4000f8e023f */
[----:B------:R-:W-:Y:S01]  /*23b0*/  IMAD.U32 R217, RZ, RZ, UR6 ;  /* 0x00000006ffd97e24 */ /* 0x000fe2000f8e00ff */
[----:B------:R-:W-:Y:S01]  /*23c0*/  BSSY B1, `(.L_x_30) ;  /* 0x0000013000017945 */ /* 0x000fe20003800000 */
[----:B------:R-:W-:Y:S01]  /*23d0*/  ISETP.LT.OR P4, PT, R0, 0x1, !P2 ;  /* 0x000000010000780c */ /* 0x000fe20005781670 */
[----:B------:R-:W-:Y:S01]  /*23e0*/  UIMAD UR4, UR43, UR7, UR4 ;  /* 0x000000072b0472a4 */ /* 0x000fe2000f8e0204 */
[----:B------:R-:W1:Y:S01]  /*23f0*/  LDC.64 R14, c[0x0][0x5a8] ;  /* 0x00016a00ff0e7b82 */ /* 0x000e620000000a00 */
[----:B------:R-:W-:-:S04]  /*2400*/  IMAD.WIDE.U32 R20, R217, UR43, R20 ;  /* 0x0000002bd9147c25 */ /* 0x000fc8000f8e0014 */
[----:B------:R-:W-:Y:S02]  /*2410*/  VIADD R217, R21, UR4 ;  /* 0x0000000415d97c36 */ /* 0x000fe40008000000 */
[----:B------:R-:W-:Y:S02]  /*2420*/  IMAD.MOV.U32 R216, RZ, RZ, R20 ;  /* 0x000000ffffd87224 */ /* 0x000fe400078e0014 */
[C---:B0-----:R-:W-:Y:S01]  /*2430*/  IMAD R220, R12.reuse, UR11, RZ ;  /* 0x0000000b0cdc7c24 */ /* 0x041fe2000f8e02ff */
[----:B------:R-:W-:Y:S01]  /*2440*/  SHF.L.U64.HI R221, R12, 0x3, R13 ;  /* 0x000000030cdd7819 */ /* 0x000fe2000001020d */
[----:B------:R-:W-:-:S04]  /*2450*/  IMAD.WIDE.U32 R218, R23, R12, R216 ;  /* 0x0000000c17da7225 */ /* 0x000fc800078e00d8 */
[----:B------:R-:W-:Y:S02]  /*2460*/  IMAD R225, R23, R13, R220 ;  /* 0x0000000d17e17224 */ /* 0x000fe400078e02dc */
[----:B------:R-:W-:Y:S01]  /*2470*/  IMAD.SHL.U32 R220, R12, 0x8, RZ ;  /* 0x000000080cdc7824 */ /* 0x000fe200078e00ff */
[----:B-1----:R-:W-:-:S03]  /*2480*/  IADD3 R218, P0, R218, R14, RZ ;  /* 0x0000000edada7210 */ /* 0x002fc60007f1e0ff */
[----:B------:R-:W-:Y:S01]  /*2490*/  IMAD.WIDE.U32 R222, R23, R12, R220 ;  /* 0x0000000c17de7225 */ /* 0x000fe200078e00dc */
[----:B------:R-:W-:-:S03]  /*24a0*/  IADD3.X R219, R15, R219, R225, P0, !PT ;  /* 0x000000db0fdb7210 */ /* 0x000fc600007fe4e1 */
[----:B------:R-:W-:Y:S01]  /*24b0*/  IMAD.IADD R224, R225, 0x1, R223 ;  /* 0x00000001e1e07824 */ /* 0x000fe200078e02df */
[----:B------:R-:W-:Y:S01]  /*24c0*/  IADD3 R222, P5, P6, R20, R14, R222 ;  /* 0x0000000e14de7210 */ /* 0x000fe20007ebe0de */
[----:B------:R-:W-:-:S12]  /*24d0*/  @P4 BRA `(.L_x_31) ;  /* 0x0000000000044947 */ /* 0x000fd80003800000 */
[----:B------:R0:W5:Y:S02]  /*24e0*/  LDG.E.U8 R22, desc[UR36][R218.64] ;  /* 0x00000024da167981 */ /* 0x000164000c1e1100 */
.L_x_31:
[----:B------:R-:W-:Y:S05]  /*24f0*/  BSYNC B1 ;  /* 0x0000000000017941 */ /* 0x000fea0003800000 */
.L_x_30:
[----:B-----5:R-:W-:Y:S01]  /*2500*/  LOP3.LUT R223, R22, 0xffff, RZ, 0xc0, !PT ;  /* 0x0000ffff16df7812 */ /* 0x020fe200078ec0ff */
[----:B------:R-:W-:Y:S01]  /*2510*/  BSSY B1, `(.L_x_32) ;  /* 0x000000f000017945 */ /* 0x000fe20003800000 */
[C---:B------:R-:W-:Y:S02]  /*2520*/  ISETP.LT.OR P3, PT, R0.reuse, 0x2, !P2 ;  /* 0x000000020000780c */ /* 0x040fe40005761670 */
[----:B------:R-:W-:Y:S02]  /*2530*/  PRMT R225, R223, 0x8880, RZ ;  /* 0x00008880dfe17816 */ /* 0x000fe400000000ff */
[----:B------:R-:W-:Y:S02]  /*2540*/  IADD3.X R223, R217, R15, R224, P5, P6 ;  /* 0x0000000fd9df7210 */ /* 0x000fe40002fec4e0 */
[----:B------:R-:W-:Y:S01]  /*2550*/  ISETP.GE.AND P0, PT, R3, 0x9, PT ;  /* 0x000000090300780c */ /* 0x000fe20003f06270 */
[----:B------:R-:W-:Y:S01]  /*2560*/  IMAD R224, R225, R18, RZ ;  /* 0x00000012e1e07224 */ /* 0x000fe200078e02ff */
[----:B------:R-:W-:-:S02]  /*2570*/  ISETP.LT.OR P6, PT, R0, 0x9, !P2 ;  /* 0x000000090000780c */ /* 0x000fc400057c1670 */
[----:B------:R-:W-:Y:S01]  /*2580*/  ISETP.LT.OR P1, PT, R0, 0x1, !P0 ;  /* 0x000000010000780c */ /* 0x000fe20004721670 */
[----:B------:R-:W-:Y:S01]  /*2590*/  @!P4 IMAD R225, R120, R19, R224 ;  /* 0x0000001378e1c224 */ /* 0x000fe200078e02e0 */
[----:B------:R-:W-:-:S04]  /*25a0*/  ISETP.LT.OR P5, PT, R0, 0x2, !P0 ;  /* 0x000000020000780c */ /* 0x000fc800047a1670 */
[----:B------:R1:W-:Y:S01]  /*25b0*/  @!P4 STG.E.U8 desc[UR36][R4.64], R225 ;  /* 0x000000e10400c986 */ /* 0x0003e2000c101124 */
[----:B------:R-:W-:Y:S08]  /*25c0*/  @P3 BRA `(.L_x_33) ;  /* 0x00000000000c3947 */ /* 0x000ff00003800000 */
[----:B------:R-:W1:Y:S02]  /*25d0*/  LDG.E.U8 R22, desc[UR36][R218.64+0x1] ;  /* 0x00000124da167981 */ /* 0x000e64000c1e1100 */
[----:B-1----:R-:W-:-:S05]  /*25e0*/  PRMT R225, R22, 0x8880, RZ ;  /* 0x0000888016e17816 */ /* 0x002fca00000000ff */
[----:B------:R-:W-:-:S07]  /*25f0*/  IMAD R224, R225, R18, RZ ;  /* 0x00000012e1e07224 */ /* 0x000fce00078e02ff */
.L_x_33:
[----:B------:R-:W-:Y:S05]  /*2600*/  BSYNC B1 ;  /* 0x0000000000017941 */ /* 0x000fea0003800000 */
.L_x_32:
[----:B------:R-:W-:Y:S01]  /*2610*/  @!P3 IMAD R121, R121, R19, R224 ;  /* 0x000000137979b224 */ /* 0x000fe200078e02e0 */
[----:B------:R-:W-:Y:S04]  /*2620*/  BSSY B1, `(.L_x_34) ;  /* 0x0000006000017945 */ /* 0x000fe80003800000 */
[----:B------:R2:W-:Y:S01]  /*2630*/  @!P3 STG.E.U8 desc[UR36][R4.64+0x1], R121 ;  /* 0x000001790400b986 */ /* 0x0005e2000c101124 */
[----:B------:R-:W-:Y:S05]  /*2640*/  @P1 BRA `(.L_x_35) ;  /* 0x00000000000c1947 */ /* 0x000fea0003800000 */
[----:B------:R-:W2:Y:S02]  /*2650*/  LDG.E.U8 R22, desc[UR36][R222.64] ;  /* 0x00000024de167981 */ /* 0x000ea4000c1e1100 */
[----:B--2---:R-:W-:-:S05]  /*2660*/  PRMT R121, R22, 0x8880, RZ ;  /* 0x0000888016797816 */ /* 0x004fca00000000ff */
[----:B------:R-:W-:-:S07]  /*2670*/  IMAD R224, R121, R18, RZ ;  /* 0x0000001279e07224 */ /* 0x000fce00078e02ff */
.L_x_35:
[----:B------:R-:W-:Y:S05]  /*2680*/  BSYNC B1 ;  /* 0x0000000000017941 */ /* 0x000fea0003800000 */
.L_x_34:
[----:B--2---:R-:W-:Y:S01]  /*2690*/  @!P1 IMAD R121, R122, R19, R224 ;  /* 0x000000137a799224 */ /* 0x004fe200078e02e0 */
[----:B------:R-:W-:Y:S04]  /*26a0*/  BSSY B1, `(.L_x_36) ;  /* 0x0000006000017945 */ /* 0x000fe80003800000 */
[----:B------:R2:W-:Y:S01]  /*26b0*/  @!P1 STG.E.U8 desc[UR36][R8.64], R121 ;  /* 0x0000007908009986 */ /* 0x0005e2000c101124 */
[----:B------:R-:W-:Y:S05]  /*26c0*/  @P5 BRA `(.L_x_37) ;  /* 0x00000000000c5947 */ /* 0x000fea0003800000 */
[----:B------:R-:W2:Y:S02]  /*26d0*/  LDG.E.U8 R22, desc[UR36][R222.64+0x1] ;  /* 0x00000124de167981 */ /* 0x000ea4000c1e1100 */
[----:B--2---:R-:W-:-:S05]  /*26e0*/  PRMT R121, R22, 0x8880, RZ ;  /* 0x0000888016797816 */ /* 0x004fca00000000ff */
[----:B------:R-:W-:-:S07]  /*26f0*/  IMAD R224, R121, R18, RZ ;  /* 0x0000001279e07224 */ /* 0x000fce00078e02ff */
.L_x_37:
[----:B------:R-:W-:Y:S05]  /*2700*/  BSYNC B1 ;  /* 0x0000000000017941 */ /* 0x000fea0003800000 */
.L_x_36:
[----:B------:R-:W-:Y:S01]  /*2710*/  @!P5 IMAD R123, R123, R19, R224 ;  /* 0x000000137b7bd224 */ /* 0x000fe200078e02e0 */
[----:B------:R-:W-:Y:S04]  /*2720*/  BSSY B1, `(.L_x_38) ;  /* 0x0000006000017945 */ /* 0x000fe80003800000 */
[----:B------:R3:W-:Y:S01]  /*2730*/  @!P5 STG.E.U8 desc[UR36][R8.64+0x1], R123 ;  /* 0x0000017b0800d986 */ /* 0x0007e2000c101124 */
[----:B------:R-:W-:Y:S05]  /*2740*/  @P6 BRA `(.L_x_39) ;  /* 0x00000000000c6947 */ /* 0x000fea0003800000 */
[----:B------:R-:W2:Y:S02]  /*2750*/  LDG.E.U8 R22, desc[UR36][R218.64+0x8] ;  /* 0x00000824da167981 */ /* 0x000ea4000c1e1100 */
[----:B--2---:R-:W-:-:S05]  /*2760*/  PRMT R121, R22, 0x8880, RZ ;  /* 0x0000888016797816 */ /* 0x004fca00000000ff */
[----:B------:R-:W-:-:S07]  /*2770*/  IMAD R224, R121, R18, RZ ;  /* 0x0000001279e07224 */ /* 0x000fce00078e02ff */
.L_x_39:
[----:B------:R-:W-:Y:S05]  /*2780*/  BSYNC B1 ;  /* 0x0000000000017941 */ /* 0x000fea0003800000 */
.L_x_38:
[----:B------:R-:W-:Y:S01]  /*2790*/  ISETP.LT.OR P1, PT, R0, 0xa, !P2 ;  /* 0x0000000a0000780c */ /* 0x000fe20005721670 */
[----:B--2---:R-:W-:Y:S01]  /*27a0*/  @!P6 IMAD R121, R124, R19, R224 ;  /* 0x000000137c79e224 */ /* 0x004fe200078e02e0 */
[----:B------:R-:W-:Y:S01]  /*27b0*/  BSSY B1, `(.L_x_40) ;  /* 0x000000a000017945 */ /* 0x000fe20003800000 */
[C---:B------:R-:W-:Y:S02]  /*27c0*/  ISETP.LT.OR P3, PT, R0.reuse, 0x9, !P0 ;  /* 0x000000090000780c */ /* 0x040fe40004761670 */
[C---:B------:R-:W-:Y:S01]  /*27d0*/  ISETP.LT.OR P4, PT, R0.reuse, 0xa, !P0 ;  /* 0x0000000a0000780c */ /* 0x040fe20004781670 */
[----:B------:R2:W-:Y:S01]  /*27e0*/  @!P6 STG.E.U8 desc[UR36][R4.64+0x8], R121 ;  /* 0x000008790400e986 */ /* 0x0005e2000c101124 */
[C---:B------:R-:W-:Y:S02]  /*27f0*/  ISETP.LT.OR P5, PT, R0.reuse, 0x11, !P2 ;  /* 0x000000110000780c */ /* 0x040fe400057a1670 */
[----:B------:R-:W-:-:S04]  /*2800*/  ISETP.LT.OR P6, PT, R0, 0x12, !P2 ;  /* 0x000000120000780c */ /* 0x000fc800057c1670 */
[----:B------:R-:W-:Y:S09]  /*2810*/  @P1 BRA `(.L_x_41) ;  /* 0x00000000000c1947 */ /* 0x000ff20003800000 */
[----:B------:R-:W2:Y:S02]  /*2820*/  LDG.E.U8 R22, desc[UR36][R218.64+0x9] ;  /* 0x00000924da167981 */ /* 0x000ea4000c1e1100 */
[----:B--2---:R-:W-:-:S05]  /*2830*/  PRMT R121, R22, 0x8880, RZ ;  /* 0x0000888016797816 */ /* 0x004fca00000000ff */
[----:B------:R-:W-:-:S07]  /*2840*/  IMAD R224, R121, R18, RZ ;  /* 0x0000001279e07224 */ /* 0x000fce00078e02ff */
.L_x_41:
[----:B------:R-:W-:Y:S05]  /*2850*/  BSYNC B1 ;  /* 0x0000000000017941 */ /* 0x000fea0003800000 */
.L_x_40:
[----:B------:R-:W-:Y:S01]  /*2860*/  @!P1 IMAD R125, R125, R19, R224 ;  /* 0x000000137d7d9224 */ /* 0x000fe200078e02e0 */
[----:B------:R-:W-:Y:S04]  /*2870*/  BSSY B1, `(.L_x_42) ;  /* 0x0000006000017945 */ /* 0x000fe80003800000 */
[----:B------:R4:W-:Y:S01]  /*2880*/  @!P1 STG.E.U8 desc[UR36][R4.64+0x9], R125 ;  /* 0x0000097d04009986 */ /* 0x0009e2000c101124 */
[----:B------:R-:W-:Y:S05]  /*2890*/  @P3 BRA `(.L_x_43) ;  /* 0x00000000000c3947 */ /* 0x000fea0003800000 */
[----:B------:R-:W2:Y:S02]  /*28a0*/  LDG.E.U8 R22, desc[UR36][R222.64+0x8] ;  /* 0x00000824de167981 */ /* 0x000ea4000c1e1100 */
[----:B--2---:R-:W-:-:S05]  /*28b0*/  PRMT R121, R22, 0x8880, RZ ;  /* 0x0000888016797816 */ /* 0x004fca00000000ff */
[----:B------:R-:W-:-:S07]  /*28c0*/  IMAD R224, R121, R18, RZ ;  /* 0x0000001279e07224 */ /* 0x000fce00078e02ff */
.L_x_43:
[----:B------:R-:W-:Y:S05]  /*28d0*/  BSYNC B1 ;  /* 0x0000000000017941 */ /* 0x000fea0003800000 */
.L_x_42:
[----:B--2---:R-:W-:Y:S01]  /*28e0*/  @!P3 IMAD R121, R126, R19, R224 ;  /* 0x000000137e79b224 */ /* 0x004fe200078e02e0 */
[----:B------:R-:W-:Y:S04]  /*28f0*/  BSSY B1, `(.L_x_44) ;  /* 0x0000006000017945 */ /* 0x000fe80003800000 */
[----:B------:R2:W-:Y:S01]  /*2900*/  @!P3 STG.E.U8 desc[UR36][R8.64+0x8], R121 ;  /* 0x000008790800b986 */ /* 0x0005e2000c101124 */
[----:B------:R-:W-:Y:S05]  /*2910*/  @P4 BRA `(.L_x_45) ;  /* 0x00000000000c4947 */ /* 0x000fea0003800000 */
[----:B------:R-:W2:Y:S02]  /*2920*/  LDG.E.U8 R22, desc[UR36][R222.64+0x9] ;  /* 0x00000924de167981 */ /* 0x000ea4000c1e1100 */
[----:B--2---:R-:W-:-:S05]  /*2930*/  PRMT R121, R22, 0x8880, RZ ;  /* 0x0000888016797816 */ /* 0x004fca00000000ff */
[----:B------:R-:W-:-:S07]  /*2940*/  IMAD R224, R121, R18, RZ ;  /* 0x0000001279e07224 */ /* 0x000fce00078e02ff */
.L_x_45:
[----:B------:R-:W-:Y:S05]  /*2950*/  BSYNC B1 ;  /* 0x0000000000017941 */ /* 0x000fea0003800000 */
.L_x_44:
[----:B------:R-:W-:Y:S01]  /*2960*/  @!P4 IMAD R127, R127, R19, R224 ;  /* 0x000000137f7fc224 */ /* 0x000fe200078e02e0 */
[----:B------:R-:W-:Y:S04]  /*2970*/  BSSY B1, `(.L_x_46) ;  /* 0x0000006000017945 */ /* 0x000fe80003800000 */
[----:B------:R0:W-:Y:S01]  /*2980*/  @!P4 STG.E.U8 desc[UR36][R8.64+0x9], R127 ;  /* 0x0000097f0800c986 */ /* 0x0001e2000c101124 */
[----:B------:R-:W-:Y:S05]  /*2990*/  @P5 BRA `(.L_x_47) ;  /* 0x00000000000c5947 */ /* 0x000fea0003800000 */
[----:B------:R-:W2:Y:S02]  /*29a0*/  LDG.E.U8 R22, desc[UR36][R218.64+0x10] ;  /* 0x00001024da167981 */ /* 0x000ea4000c1e1100 */
[----:B--2---:R-:W-:-:S05]  /*29b0*/  PRMT R121, R22, 0x8880, RZ ;  /* 0x0000888016797816 */ /* 0x004fca00000000ff */
[----:B------:R-:W-:-:S07]  /*29c0*/  IMAD R224, R121, R18, RZ ;  /* 0x0000001279e07224 */ /* 0x000fce00078e02ff */
.L_x_47:
[----:B------:R-:W-:Y:S05]  /*29d0*/  BSYNC B1 ;  /* 0x0000000000017941 */ /* 0x000fea0003800000 */
.L_x_46:
[----:B--2---:R-:W-:Y:S01]  /*29e0*/  @!P5 IMAD R121, R128, R19, R224 ;  /* 0x000000138079d224 */ /* 0x004fe200078e02e0 */
[----:B------:R-:W-:Y:S04]  /*29f0*/  BSSY B1, `(.L_x_48) ;  /* 0x0000006000017945 */ /* 0x000fe80003800000 */
[----:B------:R2:W-:Y:S01]  /*2a00*/  @!P5 STG.E.U8 desc[UR36][R4.64+0x10], R121 ;  /* 0x000010790400d986 */ /* 0x0005e2000c101124 */
[----:B------:R-:W-:Y:S05]  /*2a10*/  @P6 BRA `(.L_x_49) ;  /* 0x00000000000c6947 */ /* 0x000fea0003800000 */
[----:B------:R-:W2:Y:S02]  /*2a20*/  LDG.E.U8 R22, desc[UR36][R218.64+0x11] ;  /* 0x00001124da167981 */ /* 0x000ea4000c1e1100 */
[----:B--2---:R-:W-:-:S05]  /*2a30*/  PRMT R121, R22, 0x8880, RZ ;  /* 0x0000888016797816 */ /* 0x004fca00000000ff */
[----:B------:R-:W-:-:S07]  /*2a40*/  IMAD R224, R121, R18, RZ ;  /* 0x0000001279e07224 */ /* 0x000fce00078e02ff */
.L_x_49:
[----:B------:R-:W-:Y:S05]  /*2a50*/  BSYNC B1 ;  /* 0x0000000000017941 */ /* 0x000fea0003800000 */
.L_x_48:
[C---:B------:R-:W-:Y:S01]  /*2a60*/  ISETP.LT.OR P3, PT, R0.reuse, 0x11, !P0 ;  /* 0x000000110000780c */ /* 0x040fe20004761670 */
[----:B------:R-:W-:Y:S01]  /*2a70*/  @!P6 IMAD R129, R129, R19, R224 ;  /* 0x000000138181e224 */ /* 0x000fe200078e02e0 */
        /* <DEDUP_REMOVED lines=10> */
.L_x_51:
[----:B------:R-:W-:Y:S05]  /*2b20*/  BSYNC B1 ;  /* 0x0000000000017941 */ /* 0x000fea0003800000 */
.L_x_50:
[----:B--2---:R-:W-:Y:S01]  /*2b30*/  @!P3 IMAD R121, R130, R19, R224 ;  /* 0x000000138279b224 */ /* 0x004fe200078e02e0 */
[----:B------:R-:W-:Y:S04]  /*2b40*/  BSSY B1, `(.L_x_52) ;  /* 0x0000006000017945 */ /* 0x000fe80003800000 */
[----:B------:R2:W-:Y:S01]  /*2b50*/  @!P3 STG.E.U8 desc[UR36][R8.64+0x10], R121 ;  /* 0x000010790800b986 */ /* 0x0005e2000c101124 */
[----:B------:R-:W-:Y:S05]  /*2b60*/  @P4 BRA `(.L_x_53) ;  /* 0x00000000000c4947 */ /* 0x000fea0003800000 */
[----:B------:R-:W2:Y:S02]  /*2b70*/  LDG.E.U8 R22, desc[UR36][R222.64+0x11] ;  /* 0x00001124de167981 */ /* 0x000ea4000c1e1100 */
[----:B--2---:R-:W-:-:S05]  /*2b80*/  PRMT R121, R22, 0x8880, RZ ;  /* 0x0000888016797816 */ /* 0x004fca00000000ff */
[----:B------:R-:W-:-:S07]  /*2b90*/  IMAD R224, R121, R18, RZ ;  /* 0x0000001279e07224 */ /* 0x000fce00078e02ff */
.L_x_53:
[----:B------:R-:W-:Y:S05]  /*2ba0*/  BSYNC B1 ;  /* 0x0000000000017941 */ /* 0x000fea0003800000 */
.L_x_52:
[----:B------:R-:W-:Y:S01]  /*2bb0*/  @!P4 IMAD R131, R131, R19, R224 ;  /* 0x000000138383c224 */ /* 0x000fe200078e02e0 */
[----:B------:R-:W-:Y:S04]  /*2bc0*/  BSSY B1, `(.L_x_54) ;  /* 0x0000006000017945 */ /* 0x000fe80003800000 */
[----:B------:R0:W-:Y:S01]  /*2bd0*/  @!P4 STG.E.U8 desc[UR36][R8.64+0x11], R131 ;  /* 0x000011830800c986 */ /* 0x0001e2000c101124 */
[----:B------:R-:W-:Y:S05]  /*2be0*/  @P5 BRA `(.L_x_55) ;  /* 0x00000000000c5947 */ /* 0x000fea0003800000 */
[----:B------:R-:W2:Y:S02]  /*2bf0*/  LDG.E.U8 R22, desc[UR36][R218.64+0x18] ;  /* 0x00001824da167981 */ /* 0x000ea4000c1e1100 */
[----:B--2---:R-:W-:-:S05]  /*2c00*/  PRMT R121, R22, 0x8880, RZ ;  /* 0x0000888016797816 */ /* 0x004fca00000000ff */
[----:B------:R-:W-:-:S07]  /*2c10*/  IMAD R224, R121, R18, RZ ;  /* 0x0000001279e07224 */ /* 0x000fce00078e02ff */
.L_x_55:
[----:B------:R-:W-:Y:S05]  /*2c20*/  BSYNC B1 ;  /* 0x0000000000017941 */ /* 0x000fea0003800000 */
.L_x_54:
[----:B--2---:R-:W-:Y:S01]  /*2c30*/  @!P5 IMAD R121, R132, R19, R224 ;  /* 0x000000138479d224 */ /* 0x004fe200078e02e0 */
[----:B------:R-:W-:Y:S04]  /*2c40*/  BSSY B1, `(.L_x_56) ;  /* 0x0000006000017945 */ /* 0x000fe80003800000 */
[----:B------:R2:W-:Y:S01]  /*2c50*/  @!P5 STG.E.U8 desc[UR36][R4.64+0x18], R121 ;  /* 0x000018790400d986 */ /* 0x0005e2000c101124 */
[----:B------:R-:W-:Y:S05]  /*2c60*/  @P6 BRA `(.L_x_57) ;  /* 0x00000000000c6947 */ /* 0x000fea0003800000 */
[----:B------:R-:W2:Y:S02]  /*2c70*/  LDG.E.U8 R22, desc[UR36][R218.64+0x19] ;  /* 0x00001924da167981 */ /* 0x000ea4000c1e1100 */
[----:B--2---:R-:W-:-:S05]  /*2c80*/  PRMT R121, R22, 0x8880, RZ ;  /* 0x0000888016797816 */ /* 0x004fca00000000ff */
[----:B------:R-:W-:-:S07]  /*2c90*/  IMAD R224, R121, R18, RZ ;  /* 0x0000001279e07224 */ /* 0x000fce00078e02ff */
.L_x_57:
[----:B------:R-:W-:Y:S05]  /*2ca0*/  BSYNC B1 ;  /* 0x0000000000017941 */ /* 0x000fea0003800000 */
.L_x_56:
[----:B------:R-:W-:Y:S01]  /*2cb0*/  @!P6 IMAD R133, R133, R19, R224 ;  /* 0x000000138585e224 */ /* 0x000fe200078e02e0 */
[----:B------:R-:W-:Y:S04]  /*2cc0*/  BSSY B1, `(.L_x_58) ;  /* 0x0000006000017945 */ /* 0x000fe80003800000 */
[----:B------:R0:W-:Y:S01]  /*2cd0*/  @!P6 STG.E.U8 desc[UR36][R4.64+0x19], R133 ;  /* 0x000019850400e986 */ /* 0x0001e2000c101124 */
[----:B------:R-:W-:Y:S05]  /*2ce0*/  @P1 BRA `(.L_x_59) ;  /* 0x00000000000c1947 */ /* 0x000fea0003800000 */
[----:B------:R-:W2:Y:S02]  /*2cf0*/  LDG.E.U8 R22, desc[UR36][R222.64+0x18] ;  /* 0x00001824de167981 */ /* 0x000ea4000c1e1100 */
[----:B--2---:R-:W-:-:S05]  /*2d00*/  PRMT R121, R22, 0x8880, RZ ;  /* 0x0000888016797816 */ /* 0x004fca00000000ff */
[----:B------:R-:W-:-:S07]  /*2d10*/  IMAD R224, R121, R18, RZ ;  /* 0x0000001279e07224 */ /* 0x000fce00078e02ff */
.L_x_59:
[----:B------:R-:W-:Y:S05]  /*2d20*/  BSYNC B1 ;  /* 0x0000000000017941 */ /* 0x000fea0003800000 */
.L_x_58:
        /* <DEDUP_REMOVED lines=12> */
.L_x_61:
[----:B------:R-:W-:Y:S05]  /*2df0*/  BSYNC B1 ;  /* 0x0000000000017941 */ /* 0x000fea0003800000 */
.L_x_60:
[----:B------:R-:W-:Y:S01]  /*2e00*/  @!P4 IMAD R135, R135, R19, R224 ;  /* 0x000000138787c224 */ /* 0x000fe200078e02e0 */
[----:B------:R-:W-:Y:S04]  /*2e10*/  BSSY B1, `(.L_x_62) ;  /* 0x0000006000017945 */ /* 0x000fe80003800000 */
[----:B------:R0:W-:Y:S01]  /*2e20*/  @!P4 STG.E.U8 desc[UR36][R8.64+0x19], R135 ;  /* 0x000019870800c986 */ /* 0x0001e2000c101124 */
[----:B------:R-:W-:Y:S05]  /*2e30*/  @P3 BRA `(.L_x_63) ;  /* 0x00000000000c3947 */ /* 0x000fea0003800000 */
[----:B------:R-:W2:Y:S02]  /*2e40*/  LDG.E.U8 R22, desc[UR36][R218.64+0x20] ;  /* 0x00002024da167981 */ /* 0x000ea4000c1e1100 */
[----:B--2---:R-:W-:-:S05]  /*2e50*/  PRMT R121, R22, 0x8880, RZ ;  /* 0x0000888016797816 */ /* 0x004fca00000000ff */
[----:B------:R-:W-:-:S07]  /*2e60*/  IMAD R224, R121, R18, RZ ;  /* 0x0000001279e07224 */ /* 0x000fce00078e02ff */
.L_x_63:
[----:B------:R-:W-:Y:S05]  /*2e70*/  BSYNC B1 ;  /* 0x0000000000017941 */ /* 0x000fea0003800000 */
.L_x_62:
[----:B--2---:R-:W-:Y:S01]  /*2e80*/  @!P3 IMAD R121, R136, R19, R224 ;  /* 0x000000138879b224 */ /* 0x004fe200078e02e0 */
[----:B------:R-:W-:Y:S04]  /*2e90*/  BSSY B1, `(.L_x_64) ;  /* 0x0000006000017945 */ /* 0x000fe80003800000 */
[----:B------:R2:W-:Y:S01]  /*2ea0*/  @!P3 STG.E.U8 desc[UR36][R4.64+0x20], R121 ;  /* 0x000020790400b986 */ /* 0x0005e2000c101124 */
[----:B------:R-:W-:Y:S05]  /*2eb0*/  @P5 BRA `(.L_x_65) ;  /* 0x00000000000c5947 */ /* 0x000fea0003800000 */
[----:B------:R-:W2:Y:S02]  /*2ec0*/  LDG.E.U8 R22, desc[UR36][R218.64+0x21] ;  /* 0x00002124da167981 */ /* 0x000ea4000c1e1100 */
[----:B--2---:R-:W-:-:S05]  /*2ed0*/  PRMT R121, R22, 0x8880, RZ ;  /* 0x0000888016797816 */ /* 0x004fca00000000ff */
[----:B------:R-:W-:-:S07]  /*2ee0*/  IMAD R224, R121, R18, RZ ;  /* 0x0000001279e07224 */ /* 0x000fce00078e02ff */
.L_x_65:
[----:B------:R-:W-:Y:S05]  /*2ef0*/  BSYNC B1 ;  /* 0x0000000000017941 */ /* 0x000fea0003800000 */
.L_x_64:
[----:B------:R-:W-:Y:S01]  /*2f00*/  @!P5 IMAD R137, R137, R19, R224 ;  /* 0x000000138989d224 */ /* 0x000fe200078e02e0 */
[----:B------:R-:W-:Y:S04]  /*2f10*/  BSSY B1, `(.L_x_66) ;  /* 0x0000006000017945 */ /* 0x000fe80003800000 */
[----:B------:R0:W-:Y:S01]  /*2f20*/  @!P5 STG.E.U8 desc[UR36][R4.64+0x21], R137 ;  /* 0x000021890400d986 */ /* 0x0001e2000c101124 */
[----:B------:R-:W-:Y:S05]  /*2f30*/  @P6 BRA `(.L_x_67) ;  /* 0x00000000000c6947 */ /* 0x000fea0003800000 */
[----:B------:R-:W2:Y:S02]  /*2f40*/  LDG.E.U8 R22, desc[UR36][R222.64+0x20] ;  /* 0x00002024de167981 */ /* 0x000ea4000c1e1100 */
[----:B--2---:R-:W-:-:S05]  /*2f50*/  PRMT R121, R22, 0x8880, RZ ;  /* 0x0000888016797816 */ /* 0x004fca00000000ff */
[----:B------:R-:W-:-:S07]  /*2f60*/  IMAD R224, R121, R18, RZ ;  /* 0x0000001279e07224 */ /* 0x000fce00078e02ff */
.L_x_67:
[----:B------:R-:W-:Y:S05]  /*2f70*/  BSYNC B1 ;  /* 0x0000000000017941 */ /* 0x000fea0003800000 */
.L_x_66:
[----:B--2---:R-:W-:Y:S01]  /*2f80*/  @!P6 IMAD R121, R138, R19, R224 ;  /* 0x000000138a79e224 */ /* 0x004fe200078e02e0 */
[----:B------:R-:W-:Y:S04]  /*2f90*/  BSSY B1, `(.L_x_68) ;  /* 0x0000006000017945 */ /* 0x000fe80003800000 */
[----:B------:R2:W-:Y:S01]  /*2fa0*/  @!P6 STG.E.U8 desc[UR36][R8.64+0x20], R121 ;  /* 0x000020790800e986 */ /* 0x0005e2000c101124 */
[----:B------:R-:W-:Y:S05]  /*2fb0*/  @P1 BRA `(.L_x_69) ;  /* 0x00000000000c1947 */ /* 0x000fea0003800000 */
[----:B------:R-:W2:Y:S02]  /*2fc0*/  LDG.E.U8 R22, desc[UR36][R222.64+0x21] ;  /* 0x00002124de167981 */ /* 0x000ea4000c1e1100 */
[----:B--2---:R-:W-:-:S05]  /*2fd0*/  PRMT R121, R22, 0x8880, RZ ;  /* 0x0000888016797816 */ /* 0x004fca00000000ff */
[----:B------:R-:W-:-:S07]  /*2fe0*/  IMAD R224, R121, R18, RZ ;  /* 0x0000001279e07224 */ /* 0x000fce00078e02ff */
.L_x_69:
[----:B------:R-:W-:Y:S05]  /*2ff0*/  BSYNC B1 ;  /* 0x0000000000017941 */ /* 0x000fea0003800000 */
.L_x_68:
        /* <DEDUP_REMOVED lines=12> */
.L_x_71:
[----:B------:R-:W-:Y:S05]  /*30c0*/  BSYNC B1 ;  /* 0x0000000000017941 */ /* 0x000fea0003800000 */
.L_x_70:
[----:B--2---:R-:W-:Y:S01]  /*30d0*/  @!P4 IMAD R121, R140, R19, R224 ;  /* 0x000000138c79c224 */ /* 0x004fe200078e02e0 */
[----:B------:R-:W-:Y:S04]  /*30e0*/  BSSY B1, `(.L_x_72) ;  /* 0x0000006000017945 */ /* 0x000fe80003800000 */
[----:B------:R2:W-:Y:S01]  /*30f0*/  @!P4 STG.E.U8 desc[UR36][R4.64+0x28], R121 ;  /* 0x000028790400c986 */ /* 0x0005e2000c101124 */
[----:B------:R-:W-:Y:S05]  /*3100*/  @P3 BRA `(.L_x_73) ;  /* 0x00000000000c3947 */ /* 0x000fea0003800000 */
[----:B------:R-:W2:Y:S02]  /*3110*/  LDG.E.U8 R22, desc[UR36][R218.64+0x29] ;  /* 0x00002924da167981 */ /* 0x000ea4000c1e1100 */
[----:B--2---:R-:W-:-:S05]  /*3120*/  PRMT R121, R22, 0x8880, RZ ;  /* 0x0000888016797816 */ /* 0x004fca00000000ff */
[----:B------:R-:W-:-:S07]  /*3130*/  IMAD R224, R121, R18, RZ ;  /* 0x0000001279e07224 */ /* 0x000fce00078e02ff */
.L_x_73:
[----:B------:R-:W-:Y:S05]  /*3140*/  BSYNC B1 ;  /* 0x0000000000017941 */ /* 0x000fea0003800000 */
.L_x_72:
[----:B------:R-:W-:Y:S01]  /*3150*/  @!P3 IMAD R141, R141, R19, R224 ;  /* 0x000000138d8db224 */ /* 0x000fe200078e02e0 */
[----:B------:R-:W-:Y:S04]  /*3160*/  BSSY B1, `(.L_x_74) ;  /* 0x0000006000017945 */ /* 0x000fe80003800000 */
[----:B------:R0:W-:Y:S01]  /*3170*/  @!P3 STG.E.U8 desc[UR36][R4.64+0x29], R141 ;  /* 0x0000298d0400b986 */ /* 0x0001e2000c101124 */
[----:B------:R-:W-:Y:S05]  /*3180*/  @P5 BRA `(.L_x_75) ;  /* 0x00000000000c5947 */ /* 0x000fea0003800000 */
[----:B------:R-:W2:Y:S02]  /*3190*/  LDG.E.U8 R22, desc[UR36][R222.64+0x28] ;  /* 0x00002824de167981 */ /* 0x000ea4000c1e1100 */
[----:B--2---:R-:W-:-:S05]  /*31a0*/  PRMT R121, R22, 0x8880, RZ ;  /* 0x0000888016797816 */ /* 0x004fca00000000ff */
[----:B------:R-:W-:-:S07]  /*31b0*/  IMAD R224, R121, R18, RZ ;  /* 0x0000001279e07224 */ /* 0x000fce00078e02ff */
.L_x_75:
[----:B------:R-:W-:Y:S05]  /*31c0*/  BSYNC B1 ;  /* 0x0000000000017941 */ /* 0x000fea0003800000 */
.L_x_74:
[----:B--2---:R-:W-:Y:S01]  /*31d0*/  @!P5 IMAD R121, R142, R19, R224 ;  /* 0x000000138e79d224 */ /* 0x004fe200078e02e0 */
[----:B------:R-:W-:Y:S04]  /*31e0*/  BSSY B1, `(.L_x_76) ;  /* 0x0000006000017945 */ /* 0x000fe80003800000 */
[----:B------:R2:W-:Y:S01]  /*31f0*/  @!P5 STG.E.U8 desc[UR36][R8.64+0x28], R121 ;  /* 0x000028790800d986 */ /* 0x0005e2000c101124 */
[----:B------:R-:W-:Y:S05]  /*3200*/  @P6 BRA `(.L_x_77) ;  /* 0x00000000000c6947 */ /* 0x000fea0003800000 */
[----:B------:R-:W2:Y:S02]  /*3210*/  LDG.E.U8 R22, desc[UR36][R222.64+0x29] ;  /* 0x00002924de167981 */ /* 0x000ea4000c1e1100 */
[----:B--2---:R-:W-:-:S05]  /*3220*/  PRMT R121, R22, 0x8880, RZ ;  /* 0x0000888016797816 */ /* 0x004fca00000000ff */
[----:B------:R-:W-:-:S07]  /*3230*/  IMAD R224, R121, R18, RZ ;  /* 0x0000001279e07224 */ /* 0x000fce00078e02ff */
.L_x_77:
[----:B------:R-:W-:Y:S05]  /*3240*/  BSYNC B1 ;  /* 0x0000000000017941 */ /* 0x000fea0003800000 */
.L_x_76:
[----:B------:R-:W-:Y:S01]  /*3250*/  @!P6 IMAD R143, R143, R19, R224 ;  /* 0x000000138f8fe224 */ /* 0x000fe200078e02e0 */
[----:B------:R-:W-:Y:S04]  /*3260*/  BSSY B1, `(.L_x_78) ;  /* 0x0000006000017945 */ /* 0x000fe80003800000 */
[----:B------:R0:W-:Y:S01]  /*3270*/  @!P6 STG.E.U8 desc[UR36][R8.64+0x29], R143 ;  /* 0x0000298f0800e986 */ /* 0x0001e2000c101124 */
[----:B------:R-:W-:Y:S05]  /*3280*/  @P1 BRA `(.L_x_79) ;  /* 0x00000000000c1947 */ /* 0x000fea0003800000 */
[----:B------:R-:W2:Y:S02]  /*3290*/  LDG.E.U8 R22, desc[UR36][R218.64+0x30] ;  /* 0x00003024da167981 */ /* 0x000ea4000c1e1100 */
[----:B--2---:R-:W-:-:S05]  /*32a0*/  PRMT R121, R22, 0x8880, RZ ;  /* 0x0000888016797816 */ /* 0x004fca00000000ff */
[----:B------:R-:W-:-:S07]  /*32b0*/  IMAD R224, R121, R18, RZ ;  /* 0x0000001279e07224 */ /* 0x000fce00078e02ff */
.L_x_79:
[----:B------:R-:W-:Y:S05]  /*32c0*/  BSYNC B1 ;  /* 0x0000000000017941 */ /* 0x000fea0003800000 */
.L_x_78:
        /* <DEDUP_REMOVED lines=12> */
.L_x_81:
[----:B------:R-:W-:Y:S05]  /*3390*/  BSYNC B1 ;  /* 0x0000000000017941 */ /* 0x000fea0003800000 */
.L_x_80:
[----:B------:R-:W-:Y:S01]  /*33a0*/  @!P4 IMAD R145, R145, R19, R224 ;  /* 0x000000139191c224 */ /* 0x000fe200078e02e0 */
[----:B------:R-:W-:Y:S04]  /*33b0*/  BSSY B1, `(.L_x_82) ;  /* 0x0000006000017945 */ /* 0x000fe80003800000 */
[----:B------:R0:W-:Y:S01]  /*33c0*/  @!P4 STG.E.U8 desc[UR36][R4.64+0x31], R145 ;  /* 0x000031910400c986 */ /* 0x0001e2000c101124 */
[----:B------:R-:W-:Y:S05]  /*33d0*/  @P3 BRA `(.L_x_83) ;  /* 0x00000000000c3947 */ /* 0x000fea0003800000 */
[----:B------:R-:W2:Y:S02]  /*33e0*/  LDG.E.U8 R22, desc[UR36][R222.64+0x30] ;  /* 0x00003024de167981 */ /* 0x000ea4000c1e1100 */
[----:B--2---:R-:W-:-:S05]  /*33f0*/  PRMT R121, R22, 0x8880, RZ ;  /* 0x0000888016797816 */ /* 0x004fca00000000ff */
[----:B------:R-:W-:-:S07]  /*3400*/  IMAD R224, R121, R18, RZ ;  /* 0x0000001279e07224 */ /* 0x000fce00078e02ff */
.L_x_83:
[----:B------:R-:W-:Y:S05]  /*3410*/  BSYNC B1 ;  /* 0x0000000000017941 */ /* 0x000fea0003800000 */
.L_x_82:
[----:B--2---:R-:W-:Y:S01]  /*3420*/  @!P3 IMAD R121, R146, R19, R224 ;  /* 0x000000139279b224 */ /* 0x004fe200078e02e0 */
[----:B------:R-:W-:Y:S04]  /*3430*/  BSSY B1, `(.L_x_84) ;  /* 0x0000006000017945 */ /* 0x000fe80003800000 */
[----:B------:R2:W-:Y:S01]  /*3440*/  @!P3 STG.E.U8 desc[UR36][R8.64+0x30], R121 ;  /* 0x000030790800b986 */ /* 0x0005e2000c101124 */
[----:B------:R-:W-:Y:S05]  /*3450*/  @P5 BRA `(.L_x_85) ;  /* 0x00000000000c5947 */ /* 0x000fea0003800000 */
[----:B------:R-:W2:Y:S02]  /*3460*/  LDG.E.U8 R22, desc[UR36][R222.64+0x31] ;  /* 0x00003124de167981 */ /* 0x000ea4000c1e1100 */
[----:B--2---:R-:W-:-:S05]  /*3470*/  PRMT R121, R22, 0x8880, RZ ;  /* 0x0000888016797816 */ /* 0x004fca00000000ff */
[----:B------:R-:W-:-:S07]  /*3480*/  IMAD R224, R121, R18, RZ ;  /* 0x0000001279e07224 */ /* 0x000fce00078e02ff */
.L_x_85:
[----:B------:R-:W-:Y:S05]  /*3490*/  BSYNC B1 ;  /* 0x0000000000017941 */ /* 0x000fea0003800000 */
.L_x_84:
[----:B------:R-:W-:Y:S01]  /*34a0*/  @!P5 IMAD R147, R147, R19, R224 ;  /* 0x000000139393d224 */ /* 0x000fe200078e02e0 */
[----:B------:R-:W-:Y:S04]  /*34b0*/  BSSY B1, `(.L_x_86) ;  /* 0x0000006000017945 */ /* 0x000fe80003800000 */
[----:B------:R0:W-:Y:S01]  /*34c0*/  @!P5 STG.E.U8 desc[UR36][R8.64+0x31], R147 ;  /* 0x000031930800d986 */ /* 0x0001e2000c101124 */
[----:B------:R-:W-:Y:S05]  /*34d0*/  @P6 BRA `(.L_x_87) ;  /* 0x00000000000c6947 */ /* 0x000fea0003800000 */
[----:B------:R-:W2:Y:S02]  /*34e0*/  LDG.E.U8 R22, desc[UR36][R218.64+0x38] ;  /* 0x00003824da167981 */ /* 0x000ea4000c1e1100 */
[----:B--2---:R-:W-:-:S05]  /*34f0*/  PRMT R121, R22, 0x8880, RZ ;  /* 0x0000888016797816 */ /* 0x004fca00000000ff */
[----:B------:R-:W-:-:S07]  /*3500*/  IMAD R224, R121, R18, RZ ;  /* 0x0000001279e07224 */ /* 0x000fce00078e02ff */
.L_x_87:
[----:B------:R-:W-:Y:S05]  /*3510*/  BSYNC B1 ;  /* 0x0000000000017941 */ /* 0x000fea0003800000 */
.L_x_86:
[----:B--2---:R-:W-:Y:S01]  /*3520*/  @!P6 IMAD R121, R148, R19, R224 ;  /* 0x000000139479e224 */ /* 0x004fe200078e02e0 */
[----:B------:R-:W-:Y:S04]  /*3530*/  BSSY B1, `(.L_x_88) ;  /* 0x0000006000017945 */ /* 0x000fe80003800000 */
[----:B------:R2:W-:Y:S01]  /*3540*/  @!P6 STG.E.U8 desc[UR36][R4.64+0x38], R121 ;  /* 0x000038790400e986 */ /* 0x0005e2000c101124 */
[----:B------:R-:W-:Y:S05]  /*3550*/  @P1 BRA `(.L_x_89) ;  /* 0x00000000000c1947 */ /* 0x000fea0003800000 */
[----:B------:R-:W2:Y:S02]  /*3560*/  LDG.E.U8 R22, desc[UR36][R218.64+0x39] ;  /* 0x00003924da167981 */ /* 0x000ea4000c1e1100 */
[----:B--2---:R-:W-:-:S05]  /*3570*/  PRMT R121, R22, 0x8880, RZ ;  /* 0x0000888016797816 */ /* 0x004fca00000000ff */
[----:B------:R-:W-:-:S07]  /*3580*/  IMAD R224, R121, R18, RZ ;  /* 0x0000001279e07224 */ /* 0x000fce00078e02ff */
.L_x_89:
[----:B------:R-:W-:Y:S05]  /*3590*/  BSYNC B1 ;  /* 0x0000000000017941 */ /* 0x000fea0003800000 */
.L_x_88:
        /* <DEDUP_REMOVED lines=12> */
.L_x_91:
[----:B------:R-:W-:Y:S05]  /*3660*/  BSYNC B1 ;  /* 0x0000000000017941 */ /* 0x000fea0003800000 */
.L_x_90:
[----:B--2---:R-:W-:Y:S01]  /*3670*/  @!P4 IMAD R121, R150, R19, R224 ;  /* 0x000000139679c224 */ /* 0x004fe200078e02e0 */
[----:B------:R-:W-:Y:S04]  /*3680*/  BSSY B1, `(.L_x_92) ;  /* 0x0000006000017945 */ /* 0x000fe80003800000 */
[----:B------:R2:W-:Y:S01]  /*3690*/  @!P4 STG.E.U8 desc[UR36][R8.64+0x38], R121 ;  /* 0x000038790800c986 */ /* 0x0005e2000c101124 */
[----:B------:R-:W-:Y:S05]  /*36a0*/  @P3 BRA `(.L_x_93) ;  /* 0x00000000000c3947 */ /* 0x000fea0003800000 */
[----:B------:R-:W2:Y:S02]  /*36b0*/  LDG.E.U8 R22, desc[UR36][R222.64+0x39] ;  /* 0x00003924de167981 */ /* 0x000ea4000c1e1100 */
[----:B--2---:R-:W-:-:S05]  /*36c0*/  PRMT R121, R22, 0x8880, RZ ;  /* 0x0000888016797816 */ /* 0x004fca00000000ff */
[----:B------:R-:W-:-:S07]  /*36d0*/  IMAD R224, R121, R18, RZ ;  /* 0x0000001279e07224 */ /* 0x000fce00078e02ff */
.L_x_93:
[----:B------:R-:W-:Y:S05]  /*36e0*/  BSYNC B1 ;  /* 0x0000000000017941 */ /* 0x000fea0003800000 */
.L_x_92:
[----:B------:R-:W-:Y:S01]  /*36f0*/  @!P3 IMAD R151, R151, R19, R224 ;  /* 0x000000139797b224 */ /* 0x000fe200078e02e0 */
[----:B------:R-:W-:Y:S04]  /*3700*/  BSSY B1, `(.L_x_94) ;  /* 0x0000006000017945 */ /* 0x000fe80003800000 */
[----:B------:R0:W-:Y:S01]  /*3710*/  @!P3 STG.E.U8 desc[UR36][R8.64+0x39], R151 ;  /* 0x000039970800b986 */ /* 0x0001e2000c101124 */
[----:B------:R-:W-:Y:S05]  /*3720*/  @P5 BRA `(.L_x_95) ;  /* 0x00000000000c5947 */ /* 0x000fea0003800000 */
[----:B------:R-:W2:Y:S02]  /*3730*/  LDG.E.U8 R22, desc[UR36][R218.64+0x40] ;  /* 0x00004024da167981 */ /* 0x000ea4000c1e1100 */
[----:B--2---:R-:W-:-:S05]  /*3740*/  PRMT R121, R22, 0x8880, RZ ;  /* 0x0000888016797816 */ /* 0x004fca00000000ff */
[----:B------:R-:W-:-:S07]  /*3750*/  IMAD R224, R121, R18, RZ ;  /* 0x0000001279e07224 */ /* 0x000fce00078e02ff */
.L_x_95:
[----:B------:R-:W-:Y:S05]  /*3760*/  BSYNC B1 ;  /* 0x0000000000017941 */ /* 0x000fea0003800000 */
.L_x_94:
[----:B--2---:R-:W-:Y:S01]  /*3770*/  @!P5 IMAD R121, R152, R19, R224 ;  /* 0x000000139879d224 */ /* 0x004fe200078e02e0 */
[----:B------:R-:W-:Y:S04]  /*3780*/  BSSY B1, `(.L_x_96) ;  /* 0x0000006000017945 */ /* 0x000fe80003800000 */
[----:B------:R2:W-:Y:S01]  /*3790*/  @!P5 STG.E.U8 desc[UR36][R4.64+0x40], R121 ;  /* 0x000040790400d986 */ /* 0x0005e2000c101124 */
[----:B------:R-:W-:Y:S05]  /*37a0*/  @P6 BRA `(.L_x_97) ;  /* 0x00000000000c6947 */ /* 0x000fea0003800000 */
[----:B------:R-:W2:Y:S02]  /*37b0*/  LDG.E.U8 R22, desc[UR36][R218.64+0x41] ;  /* 0x00004124da167981 */ /* 0x000ea4000c1e1100 */
[----:B--2---:R-:W-:-:S05]  /*37c0*/  PRMT R121, R22, 0x8880, RZ ;  /* 0x0000888016797816 */ /* 0x004fca00000000ff */
[----:B------:R-:W-:-:S07]  /*37d0*/  IMAD R224, R121, R18, RZ ;  /* 0x0000001279e07224 */ /* 0x000fce00078e02ff */
.L_x_97:
[----:B------:R-:W-:Y:S05]  /*37e0*/  BSYNC B1 ;  /* 0x0000000000017941 */ /* 0x000fea0003800000 */
.L_x_96:
[----:B------:R-:W-:Y:S01]  /*37f0*/  @!P6 IMAD R153, R153, R19, R224 ;  /* 0x000000139999e224 */ /* 0x000fe200078e02e0 */
[----:B------:R-:W-:Y:S04]  /*3800*/  BSSY B1, `(.L_x_98) ;  /* 0x0000006000017945 */ /* 0x000fe80003800000 */
[----:B------:R0:W-:Y:S01]  /*3810*/  @!P6 STG.E.U8 desc[UR36][R4.64+0x41], R153 ;  /* 0x000041990400e986 */ /* 0x0001e2000c101124 */
[----:B------:R-:W-:Y:S05]  /*3820*/  @P1 BRA `(.L_x_99) ;  /* 0x00000000000c1947 */ /* 0x000fea0003800000 */
[----:B------:R-:W2:Y:S02]  /*3830*/  LDG.E.U8 R22, desc[UR36][R222.64+0x40] ;  /* 0x00004024de167981 */ /* 0x000ea4000c1e1100 */
[----:B--2---:R-:W-:-:S05]  /*3840*/  PRMT R121, R22, 0x8880, RZ ;  /* 0x0000888016797816 */ /* 0x004fca00000000ff */
[----:B------:R-:W-:-:S07]  /*3850*/  IMAD R224, R121, R18, RZ ;  /* 0x0000001279e07224 */ /* 0x000fce00078e02ff */
.L_x_99:
[----:B------:R-:W-:Y:S05]  /*3860*/  BSYNC B1 ;  /* 0x0000000000017941 */ /* 0x000fea0003800000 */
.L_x_98:
        /* <DEDUP_REMOVED lines=12> */
.L_x_101:
[----:B------:R-:W-:Y:S05]  /*3930*/  BSYNC B1 ;  /* 0x0000000000017941 */ /* 0x000fea0003800000 */
.L_x_100:
[----:B------:R-:W-:Y:S01]  /*3940*/  @!P4 IMAD R155, R155, R19, R224 ;  /* 0x000000139b9bc224 */ /* 0x000fe200078e02e0 */
[----:B------:R-:W-:Y:S04]  /*3950*/  BSSY B1, `(.L_x_102) ;  /* 0x0000006000017945 */ /* 0x000fe80003800000 */
[----:B------:R0:W-:Y:S01]  /*3960*/  @!P4 STG.E.U8 desc[UR36][R8.64+0x41], R155 ;  /* 0x0000419b0800c986 */ /* 0x0001e2000c101124 */
[----:B------:R-:W-:Y:S05]  /*3970*/  @P3 BRA `(.L_x_103) ;  /* 0x00000000000c3947 */ /* 0x000fea0003800000 */
[----:B------:R-:W2:Y:S02]  /*3980*/  LDG.E.U8 R22, desc[UR36][R218.64+0x48] ;  /* 0x00004824da167981 */ /* 0x000ea4000c1e1100 */
[----:B--2---:R-:W-:-:S05]  /*3990*/  PRMT R121, R22, 0x8880, RZ ;  /* 0x0000888016797816 */ /* 0x004fca00000000ff */
[----:B------:R-:W-:-:S07]  /*39a0*/  IMAD R224, R121, R18, RZ ;  /* 0x0000001279e07224 */ /* 0x000fce00078e02ff */
.L_x_103:
[----:B------:R-:W-:Y:S05]  /*39b0*/  BSYNC B1 ;  /* 0x0000000000017941 */ /* 0x000fea0003800000 */
.L_x_102:
[----:B--2---:R-:W-:Y:S01]  /*39c0*/  @!P3 IMAD R121, R156, R19, R224 ;  /* 0x000000139c79b224 */ /* 0x004fe200078e02e0 */
[----:B------:R-:W-:Y:S04]  /*39d0*/  BSSY B1, `(.L_x_104) ;  /* 0x0000006000017945 */ /* 0x000fe80003800000 */
[----:B------:R2:W-:Y:S01]  /*39e0*/  @!P3 STG.E.U8 desc[UR36][R4.64+0x48], R121 ;  /* 0x000048790400b986 */ /* 0x0005e2000c101124 */
[----:B------:R-:W-:Y:S05]  /*39f0*/  @P5 BRA `(.L_x_105) ;  /* 0x00000000000c5947 */ /* 0x000fea0003800000 */
[----:B------:R-:W2:Y:S02]  /*3a00*/  LDG.E.U8 R22, desc[UR36][R218.64+0x49] ;  /* 0x00004924da167981 */ /* 0x000ea4000c1e1100 */
[----:B--2---:R-:W-:-:S05]  /*3a10*/  PRMT R121, R22, 0x8880, RZ ;  /* 0x0000888016797816 */ /* 0x004fca00000000ff */
[----:B------:R-:W-:-:S07]  /*3a20*/  IMAD R224, R121, R18, RZ ;  /* 0x0000001279e07224 */ /* 0x000fce00078e02ff */
.L_x_105:
[----:B------:R-:W-:Y:S05]  /*3a30*/  BSYNC B1 ;  /* 0x0000000000017941 */ /* 0x000fea0003800000 */
.L_x_104:
[----:B------:R-:W-:Y:S01]  /*3a40*/  @!P5 IMAD R157, R157, R19, R224 ;  /* 0x000000139d9dd224 */ /* 0x000fe200078e02e0 */
[----:B------:R-:W-:Y:S04]  /*3a50*/  BSSY B1, `(.L_x_106) ;  /* 0x0000006000017945 */ /* 0x000fe80003800000 */
[----:B------:R0:W-:Y:S01]  /*3a60*/  @!P5 STG.E.U8 desc[UR36][R4.64+0x49], R157 ;  /* 0x0000499d0400d986 */ /* 0x0001e2000c101124 */
[----:B------:R-:W-:Y:S05]  /*3a70*/  @P6 BRA `(.L_x_107) ;  /* 0x00000000000c6947 */ /* 0x000fea0003800000 */
[----:B------:R-:W2:Y:S02]  /*3a80*/  LDG.E.U8 R22, desc[UR36][R222.64+0x48] ;  /* 0x00004824de167981 */ /* 0x000ea4000c1e1100 */
[----:B--2---:R-:W-:-:S05]  /*3a90*/  PRMT R121, R22, 0x8880, RZ ;  /* 0x0000888016797816 */ /* 0x004fca00000000ff */
[----:B------:R-:W-:-:S07]  /*3aa0*/  IMAD R224, R121, R18, RZ ;  /* 0x0000001279e07224 */ /* 0x000fce00078e02ff */
.L_x_107:
[----:B------:R-:W-:Y:S05]  /*3ab0*/  BSYNC B1 ;  /* 0x0000000000017941 */ /* 0x000fea0003800000 */
.L_x_106:
[----:B--2---:R-:W-:Y:S01]  /*3ac0*/  @!P6 IMAD R121, R158, R19, R224 ;  /* 0x000000139e79e224 */ /* 0x004fe200078e02e0 */
[----:B------:R-:W-:Y:S04]  /*3ad0*/  BSSY B1, `(.L_x_108) ;  /* 0x0000006000017945 */ /* 0x000fe80003800000 */
[----:B------:R2:W-:Y:S01]  /*3ae0*/  @!P6 STG.E.U8 desc[UR36][R8.64+0x48], R121 ;  /* 0x000048790800e986 */ /* 0x0005e2000c101124 */
[----:B------:R-:W-:Y:S05]  /*3af0*/  @P1 BRA `(.L_x_109) ;  /* 0x00000000000c1947 */ /* 0x000fea0003800000 */
[----:B------:R-:W2:Y:S02]  /*3b00*/  LDG.E.U8 R22, desc[UR36][R222.64+0x49] ;  /* 0x00004924de167981 */ /* 0x000ea4000c1e1100 */
[----:B--2---:R-:W-:-:S05]  /*3b10*/  PRMT R121, R22, 0x8880, RZ ;  /* 0x0000888016797816 */ /* 0x004fca00000000ff */
[----:B------:R-:W-:-:S07]  /*3b20*/  IMAD R224, R121, R18, RZ ;  /* 0x0000001279e07224 */ /* 0x000fce00078e02ff */
.L_x_109:
[----:B------:R-:W-:Y:S05]  /*3b30*/  BSYNC B1 ;  /* 0x0000000000017941 */ /* 0x000fea0003800000 */
.L_x_108:
        /* <DEDUP_REMOVED lines=12> */
.L_x_111:
[----:B------:R-:W-:Y:S05]  /*3c00*/  BSYNC B1 ;  /* 0x0000000000017941 */ /* 0x000fea0003800000 */
.L_x_110:
[----:B--2---:R-:W-:Y:S01]  /*3c10*/  @!P4 IMAD R121, R160, R19, R224 ;  /* 0x00000013a079c224 */ /* 0x004fe200078e02e0 */
[----:B------:R-:W-:Y:S04]  /*3c20*/  BSSY B1, `(.L_x_112) ;  /* 0x0000006000017945 */ /* 0x000fe80003800000 */
[----:B------:R2:W-:Y:S01]  /*3c30*/  @!P4 STG.E.U8 desc[UR36][R4.64+0x50], R121 ;  /* 0x000050790400c986 */ /* 0x0005e2000c101124 */
[----:B------:R-:W-:Y:S05]  /*3c40*/  @P3 BRA `(.L_x_113) ;  /* 0x00000000000c3947 */ /* 0x000fea0003800000 */
[----:B------:R-:W2:Y:S02]  /*3c50*/  LDG.E.U8 R22, desc[UR36][R218.64+0x51] ;  /* 0x00005124da167981 */ /* 0x000ea4000c1e1100 */
[----:B--2---:R-:W-:-:S05]  /*3c60*/  PRMT R121, R22, 0x8880, RZ ;  /* 0x0000888016797816 */ /* 0x004fca00000000ff */
[----:B------:R-:W-:-:S07]  /*3c70*/  IMAD R224, R121, R18, RZ ;  /* 0x0000001279e07224 */ /* 0x000fce00078e02ff */
.L_x_113:
[----:B------:R-:W-:Y:S05]  /*3c80*/  BSYNC B1 ;  /* 0x0000000000017941 */ /* 0x000fea0003800000 */
.L_x_112:
[----:B------:R-:W-:Y:S01]  /*3c90*/  @!P3 IMAD R161, R161, R19, R224 ;  /* 0x00000013a1a1b224 */ /* 0x000fe200078e02e0 */
[----:B------:R-:W-:Y:S04]  /*3ca0*/  BSSY B1, `(.L_x_114) ;  /* 0x0000006000017945 */ /* 0x000fe80003800000 */
[----:B------:R0:W-:Y:S01]  /*3cb0*/  @!P3 STG.E.U8 desc[UR36][R4.64+0x51], R161 ;  /* 0x000051a10400b986 */ /* 0x0001e2000c101124 */
[----:B------:R-:W-:Y:S05]  /*3cc0*/  @P5 BRA `(.L_x_115) ;  /* 0x00000000000c5947 */ /* 0x000fea0003800000 */
[----:B------:R-:W2:Y:S02]  /*3cd0*/  LDG.E.U8 R22, desc[UR36][R222.64+0x50] ;  /* 0x00005024de167981 */ /* 0x000ea4000c1e1100 */
[----:B--2---:R-:W-:-:S05]  /*3ce0*/  PRMT R121, R22, 0x8880, RZ ;  /* 0x0000888016797816 */ /* 0x004fca00000000ff */
[----:B------:R-:W-:-:S07]  /*3cf0*/  IMAD R224, R121, R18, RZ ;  /* 0x0000001279e07224 */ /* 0x000fce00078e02ff */
.L_x_115:
[----:B------:R-:W-:Y:S05]  /*3d00*/  BSYNC B1 ;  /* 0x0000000000017941 */ /* 0x000fea0003800000 */
.L_x_114:
[----:B--2---:R-:W-:Y:S01]  /*3d10*/  @!P5 IMAD R121, R162, R19, R224 ;  /* 0x00000013a279d224 */ /* 0x004fe200078e02e0 */
[----:B------:R-:W-:Y:S04]  /*3d20*/  BSSY B1, `(.L_x_116) ;  /* 0x0000006000017945 */ /* 0x000fe80003800000 */
[----:B------:R2:W-:Y:S01]  /*3d30*/  @!P5 STG.E.U8 desc[UR36][R8.64+0x50], R121 ;  /* 0x000050790800d986 */ /* 0x0005e2000c101124 */
[----:B------:R-:W-:Y:S05]  /*3d40*/  @P6 BRA `(.L_x_117) ;  /* 0x00000000000c6947 */ /* 0x000fea0003800000 */
[----:B------:R-:W2:Y:S02]  /*3d50*/  LDG.E.U8 R22, desc[UR36][R222.64+0x51] ;  /* 0x00005124de167981 */ /* 0x000ea4000c1e1100 */
[----:B--2---:R-:W-:-:S05]  /*3d60*/  PRMT R121, R22, 0x8880, RZ ;  /* 0x0000888016797816 */ /* 0x004fca00000000ff */
[----:B------:R-:W-:-:S07]  /*3d70*/  IMAD R224, R121, R18, RZ ;  /* 0x0000001279e07224 */ /* 0x000fce00078e02ff */
.L_x_117:
[----:B------:R-:W-:Y:S05]  /*3d80*/  BSYNC B1 ;  /* 0x0000000000017941 */ /* 0x000fea0003800000 */
.L_x_116:
[----:B------:R-:W-:Y:S01]  /*3d90*/  @!P6 IMAD R163, R163, R19, R224 ;  /* 0x00000013a3a3e224 */ /* 0x000fe200078e02e0 */
[----:B------:R-:W-:Y:S04]  /*3da0*/  BSSY B1, `(.L_x_118) ;  /* 0x0000006000017945 */ /* 0x000fe80003800000 */
[----:B------:R0:W-:Y:S01]  /*3db0*/  @!P6 STG.E.U8 desc[UR36][R8.64+0x51], R163 ;  /* 0x000051a30800e986 */ /* 0x0001e2000c101124 */
[----:B------:R-:W-:Y:S05]  /*3dc0*/  @P1 BRA `(.L_x_119) ;  /* 0x00000000000c1947 */ /* 0x000fea0003800000 */
[----:B------:R-:W2:Y:S02]  /*3dd0*/  LDG.E.U8 R22, desc[UR36][R218.64+0x58] ;  /* 0x00005824da167981 */ /* 0x000ea4000c1e1100 */
[----:B--2---:R-:W-:-:S05]  /*3de0*/  PRMT R121, R22, 0x8880, RZ ;  /* 0x0000888016797816 */ /* 0x004fca00000000ff */
[----:B------:R-:W-:-:S07]  /*3df0*/  IMAD R224, R121, R18, RZ ;  /* 0x0000001279e07224 */ /* 0x000fce00078e02ff */
.L_x_119:
[----:B------:R-:W-:Y:S05]  /*3e00*/  BSYNC B1 ;  /* 0x0000000000017941 */ /* 0x000fea0003800000 */
.L_x_118:
        /* <DEDUP_REMOVED lines=12> */
.L_x_121:
[----:B------:R-:W-:Y:S05]  /*3ed0*/  BSYNC B1 ;  /* 0x0000000000017941 */ /* 0x000fea0003800000 */
.L_x_120:
[----:B------:R-:W-:Y:S01]  /*3ee0*/  @!P4 IMAD R165, R165, R19, R224 ;  /* 0x00000013a5a5c224 */ /* 0x000fe200078e02e0 */
[----:B------:R-:W-:Y:S04]  /*3ef0*/  BSSY B1, `(.L_x_122) ;  /* 0x0000006000017945 */ /* 0x000fe80003800000 */
[----:B------:R0:W-:Y:S01]  /*3f00*/  @!P4 STG.E.U8 desc[UR36][R4.64+0x59], R165 ;  /* 0x000059a50400c986 */ /* 0x0001e2000c101124 */
[----:B------:R-:W-:Y:S05]  /*3f10*/  @P3 BRA `(.L_x_123) ;  /* 0x00000000000c3947 */ /* 0x000fea0003800000 */
[----:B------:R-:W2:Y:S02]  /*3f20*/  LDG.E.U8 R22, desc[UR36][R222.64+0x58] ;  /* 0x00005824de167981 */ /* 0x000ea4000c1e1100 */
[----:B--2---:R-:W-:-:S05]  /*3f30*/  PRMT R121, R22, 0x8880, RZ ;  /* 0x0000888016797816 */ /* 0x004fca00000000ff */
[----:B------:R-:W-:-:S07]  /*3f40*/  IMAD R224, R121, R18, RZ ;  /* 0x0000001279e07224 */ /* 0x000fce00078e02ff */
.L_x_123:
[----:B------:R-:W-:Y:S05]  /*3f50*/  BSYNC B1 ;  /* 0x0000000000017941 */ /* 0x000fea0003800000 */
.L_x_122:
[----:B--2---:R-:W-:Y:S01]  /*3f60*/  @!P3 IMAD R121, R166, R19, R224 ;  /* 0x00000013a679b224 */ /* 0x004fe200078e02e0 */
[----:B------:R-:W-:Y:S04]  /*3f70*/  BSSY B1, `(.L_x_124) ;  /* 0x0000006000017945 */ /* 0x000fe80003800000 */
[----:B------:R2:W-:Y:S01]  /*3f80*/  @!P3 STG.E.U8 desc[UR36][R8.64+0x58], R121 ;  /* 0x000058790800b986 */ /* 0x0005e2000c101124 */
[----:B------:R-:W-:Y:S05]  /*3f90*/  @P5 BRA `(.L_x_125) ;  /* 0x00000000000c5947 */ /* 0x000fea0003800000 */
[----:B------:R-:W2:Y:S02]  /*3fa0*/  LDG.E.U8 R22, desc[UR36][R222.64+0x59] ;  /* 0x00005924de167981 */ /* 0x000ea4000c1e1100 */
[----:B--2---:R-:W-:-:S05]  /*3fb0*/  PRMT R121, R22, 0x8880, RZ ;  /* 0x0000888016797816 */ /* 0x004fca00000000ff */
[----:B------:R-:W-:-:S07]  /*3fc0*/  IMAD R224, R121, R18, RZ ;  /* 0x0000001279e07224 */ /* 0x000fce00078e02ff */
.L_x_125:
[----:B------:R-:W-:Y:S05]  /*3fd0*/  BSYNC B1 ;  /* 0x0000000000017941 */ /* 0x000fea0003800000 */
.L_x_124:
[----:B------:R-:W-:Y:S01]  /*3fe0*/  @!P5 IMAD R167, R167, R19, R224 ;  /* 0x00000013a7a7d224 */ /* 0x000fe200078e02e0 */
[----:B------:R-:W-:Y:S04]  /*3ff0*/  BSSY B1, `(.L_x_126) ;  /* 0x0000006000017945 */ /* 0x000fe80003800000 */
[----:B------:R0:W-:Y:S01]  /*4000*/  @!P5 STG.E.U8 desc[UR36][R8.64+0x59], R167 ;  /* 0x000059a70800d986 */ /* 0x0001e2000c101124 */
[----:B------:R-:W-:Y:S05]  /*4010*/  @P6 BRA `(.L_x_127) ;  /* 0x00000000000c6947 */ /* 0x000fea0003800000 */
[----:B------:R-:W2:Y:S02]  /*4020*/  LDG.E.U8 R22, desc[UR36][R218.64+0x60] ;  /* 0x00006024da167981 */ /* 0x000ea4000c1e1100 */
[----:B--2---:R-:W-:-:S05]  /*4030*/  PRMT R121, R22, 0x8880, RZ ;  /* 0x0000888016797816 */ /* 0x004fca00000000ff */
[----:B------:R-:W-:-:S07]  /*4040*/  IMAD R224, R121, R18, RZ ;  /* 0x0000001279e07224 */ /* 0x000fce00078e02ff */
.L_x_127:
[----:B------:R-:W-:Y:S05]  /*4050*/  BSYNC B1 ;  /* 0x0000000000017941 */ /* 0x000fea0003800000 */
.L_x_126:
[----:B--2---:R-:W-:Y:S01]  /*4060*/  @!P6 IMAD R121, R168, R19, R224 ;  /* 0x00000013a879e224 */ /* 0x004fe200078e02e0 */
[----:B------:R-:W-:Y:S04]  /*4070*/  BSSY B1, `(.L_x_128) ;  /* 0x0000006000017945 */ /* 0x000fe80003800000 */
[----:B------:R2:W-:Y:S01]  /*4080*/  @!P6 STG.E.U8 desc[UR36][R4.64+0x60], R121 ;  /* 0x000060790400e986 */ /* 0x0005e2000c101124 */
[----:B------:R-:W-:Y:S05]  /*4090*/  @P1 BRA `(.L_x_129) ;  /* 0x00000000000c1947 */ /* 0x000fea0003800000 */
[----:B------:R-:W2:Y:S02]  /*40a0*/  LDG.E.U8 R22, desc[UR36][R218.64+0x61] ;  /* 0x00006124da167981 */ /* 0x000ea4000c1e1100 */
[----:B--2---:R-:W-:-:S05]  /*40b0*/  PRMT R121, R22, 0x8880, RZ ;  /* 0x0000888016797816 */ /* 0x004fca00000000ff */
[----:B------:R-:W-:-:S07]  /*40c0*/  IMAD R224, R121, R18, RZ ;  /* 0x0000001279e07224 */ /* 0x000fce00078e02ff */
.L_x_129:
[----:B------:R-:W-:Y:S05]  /*40d0*/  BSYNC B1 ;  /* 0x0000000000017941 */ /* 0x000fea0003800000 */
.L_x_128:
        /* <DEDUP_REMOVED lines=12> */
.L_x_131:
[----:B------:R-:W-:Y:S05]  /*41a0*/  BSYNC B1 ;  /* 0x0000000000017941 */ /* 0x000fea0003800000 */
.L_x_130:
[----:B--2---:R-:W-:Y:S01]  /*41b0*/  @!P4 IMAD R121, R170, R19, R224 ;  /* 0x00000013aa79c224 */ /* 0x004fe200078e02e0 */
[----:B------:R-:W-:Y:S04]  /*41c0*/  BSSY B1, `(.L_x_132) ;  /* 0x0000006000017945 */ /* 0x000fe80003800000 */
[----:B------:R2:W-:Y:S01]  /*41d0*/  @!P4 STG.E.U8 desc[UR36][R8.64+0x60], R121 ;  /* 0x000060790800c986 */ /* 0x0005e2000c101124 */
[----:B------:R-:W-:Y:S05]  /*41e0*/  @P3 BRA `(.L_x_133) ;  /* 0x00000000000c3947 */ /* 0x000fea0003800000 */
[----:B------:R-:W2:Y:S02]  /*41f0*/  LDG.E.U8 R22, desc[UR36][R222.64+0x61] ;  /* 0x00006124de167981 */ /* 0x000ea4000c1e1100 */
[----:B--2---:R-:W-:-:S05]  /*4200*/  PRMT R121, R22, 0x8880, RZ ;  /* 0x0000888016797816 */ /* 0x004fca00000000ff */
[----:B------:R-:W-:-:S07]  /*4210*/  IMAD R224, R121, R18, RZ ;  /* 0x0000001279e07224 */ /* 0x000fce00078e02ff */
.L_x_133:
[----:B------:R-:W-:Y:S05]  /*4220*/  BSYNC B1 ;  /* 0x0000000000017941 */ /* 0x000fea0003800000 */
.L_x_132:
[----:B------:R-:W-:Y:S01]  /*4230*/  @!P3 IMAD R171, R171, R19, R224 ;  /* 0x00000013ababb224 */ /* 0x000fe200078e02e0 */
[----:B------:R-:W-:Y:S04]  /*4240*/  BSSY B1, `(.L_x_134) ;  /* 0x0000006000017945 */ /* 0x000fe80003800000 */
[----:B------:R0:W-:Y:S01]  /*4250*/  @!P3 STG.E.U8 desc[UR36][R8.64+0x61], R171 ;  /* 0x000061ab0800b986 */ /* 0x0001e2000c101124 */
[----:B------:R-:W-:Y:S05]  /*4260*/  @P5 BRA `(.L_x_135) ;  /* 0x00000000000c5947 */ /* 0x000fea0003800000 */
[----:B------:R-:W2:Y:S02]  /*4270*/  LDG.E.U8 R22, desc[UR36][R218.64+0x68] ;  /* 0x00006824da167981 */ /* 0x000ea4000c1e1100 */
[----:B--2---:R-:W-:-:S05]  /*4280*/  PRMT R121, R22, 0x8880, RZ ;  /* 0x0000888016797816 */ /* 0x004fca00000000ff */
[----:B------:R-:W-:-:S07]  /*4290*/  IMAD R224, R121, R18, RZ ;  /* 0x0000001279e07224 */ /* 0x000fce00078e02ff */
.L_x_135:
[----:B------:R-:W-:Y:S05]  /*42a0*/  BSYNC B1 ;  /* 0x0000000000017941 */ /* 0x000fea0003800000 */
.L_x_134:
[----:B--2---:R-:W-:Y:S01]  /*42b0*/  @!P5 IMAD R121, R172, R19, R224 ;  /* 0x00000013ac79d224 */ /* 0x004fe200078e02e0 */
[----:B------:R-:W-:Y:S04]  /*42c0*/  BSSY B1, `(.L_x_136) ;  /* 0x0000006000017945 */ /* 0x000fe80003800000 */
[----:B------:R2:W-:Y:S01]  /*42d0*/  @!P5 STG.E.U8 desc[UR36][R4.64+0x68], R121 ;  /* 0x000068790400d986 */ /* 0x0005e2000c101124 */
[----:B------:R-:W-:Y:S05]  /*42e0*/  @P6 BRA `(.L_x_137) ;  /* 0x00000000000c6947 */ /* 0x000fea0003800000 */
[----:B------:R-:W2:Y:S02]  /*42f0*/  LDG.E.U8 R22, desc[UR36][R218.64+0x69] ;  /* 0x00006924da167981 */ /* 0x000ea4000c1e1100 */
[----:B--2---:R-:W-:-:S05]  /*4300*/  PRMT R121, R22, 0x8880, RZ ;  /* 0x0000888016797816 */ /* 0x004fca00000000ff */
[----:B------:R-:W-:-:S07]  /*4310*/  IMAD R224, R121, R18, RZ ;  /* 0x0000001279e07224 */ /* 0x000fce00078e02ff */
.L_x_137:
[----:B------:R-:W-:Y:S05]  /*4320*/  BSYNC B1 ;  /* 0x0000000000017941 */ /* 0x000fea0003800000 */
.L_x_136:
[----:B------:R-:W-:Y:S01]  /*4330*/  @!P6 IMAD R173, R173, R19, R224 ;  /* 0x00000013adade224 */ /* 0x000fe200078e02e0 */
[----:B------:R-:W-:Y:S04]  /*4340*/  BSSY B1, `(.L_x_138) ;  /* 0x0000006000017945 */ /* 0x000fe80003800000 */
[----:B------:R0:W-:Y:S01]  /*4350*/  @!P6 STG.E.U8 desc[UR36][R4.64+0x69], R173 ;  /* 0x000069ad0400e986 */ /* 0x0001e2000c101124 */
[----:B------:R-:W-:Y:S05]  /*4360*/  @P1 BRA `(.L_x_139) ;  /* 0x00000000000c1947 */ /* 0x000fea0003800000 */
[----:B------:R-:W2:Y:S02]  /*4370*/  LDG.E.U8 R22, desc[UR36][R222.64+0x68] ;  /* 0x00006824de167981 */ /* 0x000ea4000c1e1100 */
[----:B--2---:R-:W-:-:S05]  /*4380*/  PRMT R121, R22, 0x8880, RZ ;  /* 0x0000888016797816 */ /* 0x004fca00000000ff */
[----:B------:R-:W-:-:S07]  /*4390*/  IMAD R224, R121, R18, RZ ;  /* 0x0000001279e07224 */ /* 0x000fce00078e02ff */
.L_x_139:
[----:B------:R-:W-:Y:S05]  /*43a0*/  BSYNC B1 ;  /* 0x0000000000017941 */ /* 0x000fea0003800000 */
.L_x_138:
        /* <DEDUP_REMOVED lines=12> */
.L_x_141:
[----:B------:R-:W-:Y:S05]  /*4470*/  BSYNC B1 ;  /* 0x0000000000017941 */ /* 0x000fea0003800000 */
.L_x_140:
[----:B------:R-:W-:Y:S01]  /*4480*/  @!P4 IMAD R175, R175, R19, R224 ;  /* 0x00000013afafc224 */ /* 0x000fe200078e02e0 */
[----:B------:R-:W-:Y:S04]  /*4490*/  BSSY B1, `(.L_x_142) ;  /* 0x0000006000017945 */ /* 0x000fe80003800000 */
[----:B------:R0:W-:Y:S01]  /*44a0*/  @!P4 STG.E.U8 desc[UR36][R8.64+0x69], R175 ;  /* 0x000069af0800c986 */ /* 0x0001e2000c101124 */
[----:B------:R-:W-:Y:S05]  /*44b0*/  @P3 BRA `(.L_x_143) ;  /* 0x00000000000c3947 */ /* 0x000fea0003800000 */
[----:B------:R-:W2:Y:S02]  /*44c0*/  LDG.E.U8 R22, desc[UR36][R218.64+0x70] ;  /* 0x00007024da167981 */ /* 0x000ea4000c1e1100 */
[----:B--2---:R-:W-:-:S05]  /*44d0*/  PRMT R121, R22, 0x8880, RZ ;  /* 0x0000888016797816 */ /* 0x004fca00000000ff */
[----:B------:R-:W-:-:S07]  /*44e0*/  IMAD R224, R121, R18, RZ ;  /* 0x0000001279e07224 */ /* 0x000fce00078e02ff */
.L_x_143:
[----:B------:R-:W-:Y:S05]  /*44f0*/  BSYNC B1 ;  /* 0x0000000000017941 */ /* 0x000fea0003800000 */
.L_x_142:
[----:B--2---:R-:W-:Y:S01]  /*4500*/  @!P3 IMAD R121, R176, R19, R224 ;  /* 0x00000013b079b224 */ /* 0x004fe200078e02e0 */
[----:B------:R-:W-:Y:S04]  /*4510*/  BSSY B1, `(.L_x_144) ;  /* 0x0000006000017945 */ /* 0x000fe80003800000 */
[----:B------:R2:W-:Y:S01]  /*4520*/  @!P3 STG.E.U8 desc[UR36][R4.64+0x70], R121 ;  /* 0x000070790400b986 */ /* 0x0005e2000c101124 */
[----:B------:R-:W-:Y:S05]  /*4530*/  @P5 BRA `(.L_x_145) ;  /* 0x00000000000c5947 */ /* 0x000fea0003800000 */
[----:B------:R-:W2:Y:S02]  /*4540*/  LDG.E.U8 R22, desc[UR36][R218.64+0x71] ;  /* 0x00007124da167981 */ /* 0x000ea4000c1e1100 */
[----:B--2---:R-:W-:-:S05]  /*4550*/  PRMT R121, R22, 0x8880, RZ ;  /* 0x0000888016797816 */ /* 0x004fca00000000ff */
[----:B------:R-:W-:-:S07]  /*4560*/  IMAD R224, R121, R18, RZ ;  /* 0x0000001279e07224 */ /* 0x000fce00078e02ff */
.L_x_145:
[----:B------:R-:W-:Y:S05]  /*4570*/  BSYNC B1 ;  /* 0x0000000000017941 */ /* 0x000fea0003800000 */
.L_x_144:
[----:B------:R-:W-:Y:S01]  /*4580*/  @!P5 IMAD R177, R177, R19, R224 ;  /* 0x00000013b1b1d224 */ /* 0x000fe200078e02e0 */
[----:B------:R-:W-:Y:S04]  /*4590*/  BSSY B1, `(.L_x_146) ;  /* 0x0000006000017945 */ /* 0x000fe80003800000 */
[----:B------:R0:W-:Y:S01]  /*45a0*/  @!P5 STG.E.U8 desc[UR36][R4.64+0x71], R177 ;  /* 0x000071b10400d986 */ /* 0x0001e2000c101124 */
[----:B------:R-:W-:Y:S05]  /*45b0*/  @P6 BRA `(.L_x_147) ;  /* 0x00000000000c6947 */ /* 0x000fea0003800000 */
[----:B------:R-:W2:Y:S02]  /*45c0*/  LDG.E.U8 R22, desc[UR36][R222.64+0x70] ;  /* 0x00007024de167981 */ /* 0x000ea4000c1e1100 */
[----:B--2---:R-:W-:-:S05]  /*45d0*/  PRMT R121, R22, 0x8880, RZ ;  /* 0x0000888016797816 */ /* 0x004fca00000000ff */
[----:B------:R-:W-:-:S07]  /*45e0*/  IMAD R224, R121, R18, RZ ;  /* 0x0000001279e07224 */ /* 0x000fce00078e02ff */
.L_x_147:
[----:B------:R-:W-:Y:S05]  /*45f0*/  BSYNC B1 ;  /* 0x0000000000017941 */ /* 0x000fea0003800000 */
.L_x_146:
[----:B--2---:R-:W-:Y:S01]  /*4600*/  @!P6 IMAD R121, R178, R19, R224 ;  /* 0x00000013b279e224 */ /* 0x004fe200078e02e0 */
[----:B------:R-:W-:Y:S04]  /*4610*/  BSSY B1, `(.L_x_148) ;  /* 0x0000006000017945 */ /* 0x000fe80003800000 */
[----:B------:R2:W-:Y:S01]  /*4620*/  @!P6 STG.E.U8 desc[UR36][R8.64+0x70], R121 ;  /* 0x000070790800e986 */ /* 0x0005e2000c101124 */
[----:B------:R-:W-:Y:S05]  /*4630*/  @P1 BRA `(.L_x_149) ;  /* 0x00000000000c1947 */ /* 0x000fea0003800000 */
[----:B------:R-:W2:Y:S02]  /*4640*/  LDG.E.U8 R22, desc[UR36][R222.64+0x71] ;  /* 0x00007124de167981 */ /* 0x000ea4000c1e1100 */
[----:B--2---:R-:W-:-:S05]  /*4650*/  PRMT R121, R22, 0x8880, RZ ;  /* 0x0000888016797816 */ /* 0x004fca00000000ff */
[----:B------:R-:W-:-:S07]  /*4660*/  IMAD R224, R121, R18, RZ ;  /* 0x0000001279e07224 */ /* 0x000fce00078e02ff */
.L_x_149:
[----:B------:R-:W-:Y:S05]  /*4670*/  BSYNC B1 ;  /* 0x0000000000017941 */ /* 0x000fea0003800000 */
.L_x_148:
        /* <DEDUP_REMOVED lines=12> */
.L_x_151:
[----:B------:R-:W-:Y:S05]  /*4740*/  BSYNC B1 ;  /* 0x0000000000017941 */ /* 0x000fea0003800000 */
.L_x_150:
[----:B--2---:R-:W-:Y:S01]  /*4750*/  @!P4 IMAD R121, R180, R19, R224 ;  /* 0x00000013b479c224 */ /* 0x004fe200078e02e0 */
[----:B------:R-:W-:Y:S04]  /*4760*/  BSSY B1, `(.L_x_152) ;  /* 0x0000006000017945 */ /* 0x000fe80003800000 */
[----:B------:R2:W-:Y:S01]  /*4770*/  @!P4 STG.E.U8 desc[UR36][R4.64+0x78], R121 ;  /* 0x000078790400c986 */ /* 0x0005e2000c101124 */
[----:B------:R-:W-:Y:S05]  /*4780*/  @P3 BRA `(.L_x_153) ;  /* 0x00000000000c3947 */ /* 0x000fea0003800000 */
[----:B------:R-:W2:Y:S02]  /*4790*/  LDG.E.U8 R22, desc[UR36][R218.64+0x79] ;  /* 0x00007924da167981 */ /* 0x000ea4000c1e1100 */
[----:B--2---:R-:W-:-:S05]  /*47a0*/  PRMT R121, R22, 0x8880, RZ ;  /* 0x0000888016797816 */ /* 0x004fca00000000ff */
[----:B------:R-:W-:-:S07]  /*47b0*/  IMAD R224, R121, R18, RZ ;  /* 0x0000001279e07224 */ /* 0x000fce00078e02ff */
.L_x_153:
[----:B------:R-:W-:Y:S05]  /*47c0*/  BSYNC B1 ;  /* 0x0000000000017941 */ /* 0x000fea0003800000 */
.L_x_152:
[----:B------:R-:W-:Y:S01]  /*47d0*/  @!P3 IMAD R181, R181, R19, R224 ;  /* 0x00000013b5b5b224 */ /* 0x000fe200078e02e0 */
[----:B------:R-:W-:Y:S04]  /*47e0*/  BSSY B1, `(.L_x_154) ;  /* 0x0000006000017945 */ /* 0x000fe80003800000 */
[----:B------:R0:W-:Y:S01]  /*47f0*/  @!P3 STG.E.U8 desc[UR36][R4.64+0x79], R181 ;  /* 0x000079b50400b986 */ /* 0x0001e2000c101124 */
[----:B------:R-:W-:Y:S05]  /*4800*/  @P5 BRA `(.L_x_155) ;  /* 0x00000000000c5947 */ /* 0x000fea0003800000 */
[----:B------:R-:W2:Y:S02]  /*4810*/  LDG.E.U8 R22, desc[UR36][R222.64+0x78] ;  /* 0x00007824de167981 */ /* 0x000ea4000c1e1100 */
[----:B--2---:R-:W-:-:S05]  /*4820*/  PRMT R121, R22, 0x8880, RZ ;  /* 0x0000888016797816 */ /* 0x004fca00000000ff */
[----:B------:R-:W-:-:S07]  /*4830*/  IMAD R224, R121, R18, RZ ;  /* 0x0000001279e07224 */ /* 0x000fce00078e02ff */
.L_x_155:
[----:B------:R-:W-:Y:S05]  /*4840*/  BSYNC B1 ;  /* 0x0000000000017941 */ /* 0x000fea0003800000 */
.L_x_154:
[----:B--2---:R-:W-:Y:S01]  /*4850*/  @!P5 IMAD R121, R182, R19, R224 ;  /* 0x00000013b679d224 */ /* 0x004fe200078e02e0 */
[----:B------:R-:W-:Y:S04]  /*4860*/  BSSY B1, `(.L_x_156) ;  /* 0x0000006000017945 */ /* 0x000fe80003800000 */
[----:B------:R2:W-:Y:S01]  /*4870*/  @!P5 STG.E.U8 desc[UR36][R8.64+0x78], R121 ;  /* 0x000078790800d986 */ /* 0x0005e2000c101124 */
[----:B------:R-:W-:Y:S05]  /*4880*/  @P6 BRA `(.L_x_157) ;  /* 0x00000000000c6947 */ /* 0x000fea0003800000 */
[----:B------:R-:W2:Y:S02]  /*4890*/  LDG.E.U8 R22, desc[UR36][R222.64+0x79] ;  /* 0x00007924de167981 */ /* 0x000ea4000c1e1100 */
[----:B--2---:R-:W-:-:S05]  /*48a0*/  PRMT R121, R22, 0x8880, RZ ;  /* 0x0000888016797816 */ /* 0x004fca00000000ff */
[----:B------:R-:W-:-:S07]  /*48b0*/  IMAD R224, R121, R18, RZ ;  /* 0x0000001279e07224 */ /* 0x000fce00078e02ff */
.L_x_157:
[----:B------:R-:W-:Y:S05]  /*48c0*/  BSYNC B1 ;  /* 0x0000000000017941 */ /* 0x000fea0003800000 */
.L_x_156:
[----:B------:R-:W-:Y:S01]  /*48d0*/  @!P6 IMAD R183, R183, R19, R224 ;  /* 0x00000013b7b7e224 */ /* 0x000fe200078e02e0 */
[----:B------:R-:W-:Y:S04]  /*48e0*/  BSSY B1, `(.L_x_158) ;  /* 0x0000006000017945 */ /* 0x000fe80003800000 */
[----:B------:R0:W-:Y:S01]  /*48f0*/  @!P6 STG.E.U8 desc[UR36][R8.64+0x79], R183 ;  /* 0x000079b70800e986 */ /* 0x0001e2000c101124 */
[----:B------:R-:W-:Y:S05]  /*4900*/  @P1 BRA `(.L_x_159) ;  /* 0x00000000000c1947 */ /* 0x000fea0003800000 */
[----:B------:R-:W2:Y:S02]  /*4910*/  LDG.E.U8 R22, desc[UR36][R218.64+0x80] ;  /* 0x00008024da167981 */ /* 0x000ea4000c1e1100 */
[----:B--2---:R-:W-:-:S05]  /*4920*/  PRMT R121, R22, 0x8880, RZ ;  /* 0x0000888016797816 */ /* 0x004fca00000000ff */
[----:B------:R-:W-:-:S07]  /*4930*/  IMAD R224, R121, R18, RZ ;  /* 0x0000001279e07224 */ /* 0x000fce00078e02ff */
.L_x_159:
[----:B------:R-:W-:Y:S05]  /*4940*/  BSYNC B1 ;  /* 0x0000000000017941 */ /* 0x000fea0003800000 */
.L_x_158:
        /* <DEDUP_REMOVED lines=12> */
.L_x_161:
[----:B------:R-:W-:Y:S05]  /*4a10*/  BSYNC B1 ;  /* 0x0000000000017941 */ /* 0x000fea0003800000 */
.L_x_160:
[----:B------:R-:W-:Y:S01]  /*4a20*/  @!P4 IMAD R185, R185, R19, R224 ;  /* 0x00000013b9b9c224 */ /* 0x000fe200078e02e0 */
[----:B------:R-:W-:Y:S04]  /*4a30*/  BSSY B1, `(.L_x_162) ;  /* 0x0000006000017945 */ /* 0x000fe80003800000 */
[----:B------:R0:W-:Y:S01]  /*4a40*/  @!P4 STG.E.U8 desc[UR36][R4.64+0x81], R185 ;  /* 0x000081b90400c986 */ /* 0x0001e2000c101124 */
[----:B------:R-:W-:Y:S05]  /*4a50*/  @P3 BRA `(.L_x_163) ;  /* 0x00000000000c3947 */ /* 0x000fea0003800000 */
[----:B------:R-:W2:Y:S02]  /*4a60*/  LDG.E.U8 R22, desc[UR36][R222.64+0x80] ;  /* 0x00008024de167981 */ /* 0x000ea4000c1e1100 */
[----:B--2---:R-:W-:-:S05]  /*4a70*/  PRMT R121, R22, 0x8880, RZ ;  /* 0x0000888016797816 */ /* 0x004fca00000000ff */
[----:B------:R-:W-:-:S07]  /*4a80*/  IMAD R224, R121, R18, RZ ;  /* 0x0000001279e07224 */ /* 0x000fce00078e02ff */
.L_x_163:
[----:B------:R-:W-:Y:S05]  /*4a90*/  BSYNC B1 ;  /* 0x0000000000017941 */ /* 0x000fea0003800000 */
.L_x_162:
[----:B--2---:R-:W-:Y:S01]  /*4aa0*/  @!P3 IMAD R121, R186, R19, R224 ;  /* 0x00000013ba79b224 */ /* 0x004fe200078e02e0 */
[----:B------:R-:W-:Y:S04]  /*4ab0*/  BSSY B1, `(.L_x_164) ;  /* 0x0000006000017945 */ /* 0x000fe80003800000 */
[----:B------:R2:W-:Y:S01]  /*4ac0*/  @!P3 STG.E.U8 desc[UR36][R8.64+0x80], R121 ;  /* 0x000080790800b986 */ /* 0x0005e2000c101124 */
[----:B------:R-:W-:Y:S05]  /*4ad0*/  @P5 BRA `(.L_x_165) ;  /* 0x00000000000c5947 */ /* 0x000fea0003800000 */
[----:B------:R-:W2:Y:S02]  /*4ae0*/  LDG.E.U8 R22, desc[UR36][R222.64+0x81] ;  /* 0x00008124de167981 */ /* 0x000ea4000c1e1100 */
[----:B--2---:R-:W-:-:S05]  /*4af0*/  PRMT R121, R22, 0x8880, RZ ;  /* 0x0000888016797816 */ /* 0x004fca00000000ff */
[----:B------:R-:W-:-:S07]  /*4b00*/  IMAD R224, R121, R18, RZ ;  /* 0x0000001279e07224 */ /* 0x000fce00078e02ff */
.L_x_165:
[----:B------:R-:W-:Y:S05]  /*4b10*/  BSYNC B1 ;  /* 0x0000000000017941 */ /* 0x000fea0003800000 */
.L_x_164:
[----:B------:R-:W-:Y:S01]  /*4b20*/  @!P5 IMAD R187, R187, R19, R224 ;  /* 0x00000013bbbbd224 */ /* 0x000fe200078e02e0 */
[----:B------:R-:W-:Y:S04]  /*4b30*/  BSSY B1, `(.L_x_166) ;  /* 0x0000006000017945 */ /* 0x000fe80003800000 */
[----:B------:R0:W-:Y:S01]  /*4b40*/  @!P5 STG.E.U8 desc[UR36][R8.64+0x81], R187 ;  /* 0x000081bb0800d986 */ /* 0x0001e2000c101124 */
[----:B------:R-:W-:Y:S05]  /*4b50*/  @P6 BRA `(.L_x_167) ;  /* 0x00000000000c6947 */ /* 0x000fea0003800000 */
[----:B------:R-:W2:Y:S02]  /*4b60*/  LDG.E.U8 R22, desc[UR36][R218.64+0x88] ;  /* 0x00008824da167981 */ /* 0x000ea4000c1e1100 */
[----:B--2---:R-:W-:-:S05]  /*4b70*/  PRMT R121, R22, 0x8880, RZ ;  /* 0x0000888016797816 */ /* 0x004fca00000000ff */
[----:B------:R-:W-:-:S07]  /*4b80*/  IMAD R224, R121, R18, RZ ;  /* 0x0000001279e07224 */ /* 0x000fce00078e02ff */
.L_x_167:
[----:B------:R-:W-:Y:S05]  /*4b90*/  BSYNC B1 ;  /* 0x0000000000017941 */ /* 0x000fea0003800000 */
.L_x_166:
[----:B--2---:R-:W-:Y:S01]  /*4ba0*/  @!P6 IMAD R121, R188, R19, R224 ;  /* 0x00000013bc79e224 */ /* 0x004fe200078e02e0 */
[----:B------:R-:W-:Y:S04]  /*4bb0*/  BSSY B1, `(.L_x_168) ;  /* 0x0000006000017945 */ /* 0x000fe80003800000 */
[----:B------:R2:W-:Y:S01]  /*4bc0*/  @!P6 STG.E.U8 desc[UR36][R4.64+0x88], R121 ;  /* 0x000088790400e986 */ /* 0x0005e2000c101124 */
[----:B------:R-:W-:Y:S05]  /*4bd0*/  @P1 BRA `(.L_x_169) ;  /* 0x00000000000c1947 */ /* 0x000fea0003800000 */
[----:B------:R-:W2:Y:S02]  /*4be0*/  LDG.E.U8 R22, desc[UR36][R218.64+0x89] ;  /* 0x00008924da167981 */ /* 0x000ea4000c1e1100 */
[----:B--2---:R-:W-:-:S05]  /*4bf0*/  PRMT R121, R22, 0x8880, RZ ;  /* 0x0000888016797816 */ /* 0x004fca00000000ff */
[----:B------:R-:W-:-:S07]  /*4c00*/  IMAD R224, R121, R18, RZ ;  /* 0x0000001279e07224 */ /* 0x000fce00078e02ff */
.L_x_169:
[----:B------:R-:W-:Y:S05]  /*4c10*/  BSYNC B1 ;  /* 0x0000000000017941 */ /* 0x000fea0003800000 */
.L_x_168:
        /* <DEDUP_REMOVED lines=12> */
.L_x_171:
[----:B------:R-:W-:Y:S05]  /*4ce0*/  BSYNC B1 ;  /* 0x0000000000017941 */ /* 0x000fea0003800000 */
.L_x_170:
[----:B--2---:R-:W-:Y:S01]  /*4cf0*/  @!P4 IMAD R121, R190, R19, R224 ;  /* 0x00000013be79c224 */ /* 0x004fe200078e02e0 */
[----:B------:R-:W-:Y:S04]  /*4d00*/  BSSY B1, `(.L_x_172) ;  /* 0x0000006000017945 */ /* 0x000fe80003800000 */
[----:B------:R2:W-:Y:S01]  /*4d10*/  @!P4 STG.E.U8 desc[UR36][R8.64+0x88], R121 ;  /* 0x000088790800c986 */ /* 0x0005e2000c101124 */
[----:B------:R-:W-:Y:S05]  /*4d20*/  @P3 BRA `(.L_x_173) ;  /* 0x00000000000c3947 */ /* 0x000fea0003800000 */
[----:B------:R-:W2:Y:S02]  /*4d30*/  LDG.E.U8 R22, desc[UR36][R222.64+0x89] ;  /* 0x00008924de167981 */ /* 0x000ea4000c1e1100 */
[----:B--2---:R-:W-:-:S05]  /*4d40*/  PRMT R121, R22, 0x8880, RZ ;  /* 0x0000888016797816 */ /* 0x004fca00000000ff */
[----:B------:R-:W-:-:S07]  /*4d50*/  IMAD R224, R121, R18, RZ ;  /* 0x0000001279e07224 */ /* 0x000fce00078e02ff */
.L_x_173:
[----:B------:R-:W-:Y:S05]  /*4d60*/  BSYNC B1 ;  /* 0x0000000000017941 */ /* 0x000fea0003800000 */
.L_x_172:
[----:B------:R-:W-:Y:S01]  /*4d70*/  @!P3 IMAD R191, R191, R19, R224 ;  /* 0x00000013bfbfb224 */ /* 0x000fe200078e02e0 */
[----:B------:R-:W-:Y:S04]  /*4d80*/  BSSY B1, `(.L_x_174) ;  /* 0x0000006000017945 */ /* 0x000fe80003800000 */
[----:B------:R0:W-:Y:S01]  /*4d90*/  @!P3 STG.E.U8 desc[UR36][R8.64+0x89], R191 ;  /* 0x000089bf0800b986 */ /* 0x0001e2000c101124 */
[----:B------:R-:W-:Y:S05]  /*4da0*/  @P5 BRA `(.L_x_175) ;  /* 0x00000000000c5947 */ /* 0x000fea0003800000 */
[----:B------:R-:W2:Y:S02]  /*4db0*/  LDG.E.U8 R22, desc[UR36][R218.64+0x90] ;  /* 0x00009024da167981 */ /* 0x000ea4000c1e1100 */
[----:B--2---:R-:W-:-:S05]  /*4dc0*/  PRMT R121, R22, 0x8880, RZ ;  /* 0x0000888016797816 */ /* 0x004fca00000000ff */
[----:B------:R-:W-:-:S07]  /*4dd0*/  IMAD R224, R121, R18, RZ ;  /* 0x0000001279e07224 */ /* 0x000fce00078e02ff */
.L_x_175:
[----:B------:R-:W-:Y:S05]  /*4de0*/  BSYNC B1 ;  /* 0x0000000000017941 */ /* 0x000fea0003800000 */
.L_x_174:
[----:B--2---:R-:W-:Y:S01]  /*4df0*/  @!P5 IMAD R121, R192, R19, R224 ;  /* 0x00000013c079d224 */ /* 0x004fe200078e02e0 */
[----:B------:R-:W-:Y:S04]  /*4e00*/  BSSY B1, `(.L_x_176) ;  /* 0x0000006000017945 */ /* 0x000fe80003800000 */
[----:B------:R2:W-:Y:S01]  /*4e10*/  @!P5 STG.E.U8 desc[UR36][R4.64+0x90], R121 ;  /* 0x000090790400d986 */ /* 0x0005e2000c101124 */
[----:B------:R-:W-:Y:S05]  /*4e20*/  @P6 BRA `(.L_x_177) ;  /* 0x00000000000c6947 */ /* 0x000fea0003800000 */
[----:B------:R-:W2:Y:S02]  /*4e30*/  LDG.E.U8 R22, desc[UR36][R218.64+0x91] ;  /* 0x00009124da167981 */ /* 0x000ea4000c1e1100 */
[----:B--2---:R-:W-:-:S05]  /*4e40*/  PRMT R121, R22, 0x8880, RZ ;  /* 0x0000888016797816 */ /* 0x004fca00000000ff */
[----:B------:R-:W-:-:S07]  /*4e50*/  IMAD R224, R121, R18, RZ ;  /* 0x0000001279e07224 */ /* 0x000fce00078e02ff */
.L_x_177:
[----:B------:R-:W-:Y:S05]  /*4e60*/  BSYNC B1 ;  /* 0x0000000000017941 */ /* 0x000fea0003800000 */
.L_x_176:
[----:B------:R-:W-:Y:S01]  /*4e70*/  @!P6 IMAD R193, R193, R19, R224 ;  /* 0x00000013c1c1e224 */ /* 0x000fe200078e02e0 */
[----:B------:R-:W-:Y:S04]  /*4e80*/  BSSY B1, `(.L_x_178) ;  /* 0x0000006000017945 */ /* 0x000fe80003800000 */
[----:B------:R0:W-:Y:S01]  /*4e90*/  @!P6 STG.E.U8 desc[UR36][R4.64+0x91], R193 ;  /* 0x000091c10400e986 */ /* 0x0001e2000c101124 */
[----:B------:R-:W-:Y:S05]  /*4ea0*/  @P1 BRA `(.L_x_179) ;  /* 0x00000000000c1947 */ /* 0x000fea0003800000 */
[----:B------:R-:W2:Y:S02]  /*4eb0*/  LDG.E.U8 R22, desc[UR36][R222.64+0x90] ;  /* 0x00009024de167981 */ /* 0x000ea4000c1e1100 */
[----:B--2---:R-:W-:-:S05]  /*4ec0*/  PRMT R121, R22, 0x8880, RZ ;  /* 0x0000888016797816 */ /* 0x004fca00000000ff */
[----:B------:R-:W-:-:S07]  /*4ed0*/  IMAD R224, R121, R18, RZ ;  /* 0x0000001279e07224 */ /* 0x000fce00078e02ff */
.L_x_179:
[----:B------:R-:W-:Y:S05]  /*4ee0*/  BSYNC B1 ;  /* 0x0000000000017941 */ /* 0x000fea0003800000 */
.L_x_178:
        /* <DEDUP_REMOVED lines=12> */
.L_x_181:
[----:B------:R-:W-:Y:S05]  /*4fb0*/  BSYNC B1 ;  /* 0x0000000000017941 */ /* 0x000fea0003800000 */
.L_x_180:
[----:B------:R-:W-:Y:S01]  /*4fc0*/  @!P4 IMAD R195, R195, R19, R224 ;  /* 0x00000013c3c3c224 */ /* 0x000fe200078e02e0 */
[----:B------:R-:W-:Y:S04]  /*4fd0*/  BSSY B1, `(.L_x_182) ;  /* 0x0000006000017945 */ /* 0x000fe80003800000 */
[----:B------:R0:W-:Y:S01]  /*4fe0*/  @!P4 STG.E.U8 desc[UR36][R8.64+0x91], R195 ;  /* 0x000091c30800c986 */ /* 0x0001e2000c101124 */
[----:B------:R-:W-:Y:S05]  /*4ff0*/  @P3 BRA `(.L_x_183) ;  /* 0x00000000000c3947 */ /* 0x000fea0003800000 */
[----:B------:R-:W2:Y:S02]  /*5000*/  LDG.E.U8 R22, desc[UR36][R218.64+0x98] ;  /* 0x00009824da167981 */ /* 0x000ea4000c1e1100 */
[----:B--2---:R-:W-:-:S05]  /*5010*/  PRMT R121, R22, 0x8880, RZ ;  /* 0x0000888016797816 */ /* 0x004fca00000000ff */
[----:B------:R-:W-:-:S07]  /*5020*/  IMAD R224, R121, R18, RZ ;  /* 0x0000001279e07224 */ /* 0x000fce00078e02ff */
.L_x_183:
[----:B------:R-:W-:Y:S05]  /*5030*/  BSYNC B1 ;  /* 0x0000000000017941 */ /* 0x000fea0003800000 */
.L_x_182:
[----:B--2---:R-:W-:Y:S01]  /*5040*/  @!P3 IMAD R121, R196, R19, R224 ;  /* 0x00000013c479b224 */ /* 0x004fe200078e02e0 */
[----:B------:R-:W-:Y:S04]  /*5050*/  BSSY B1, `(.L_x_184) ;  /* 0x0000006000017945 */ /* 0x000fe80003800000 */
[----:B------:R2:W-:Y:S01]  /*5060*/  @!P3 STG.E.U8 desc[UR36][R4.64+0x98], R121 ;  /* 0x000098790400b986 */ /* 0x0005e2000c101124 */
[----:B------:R-:W-:Y:S05]  /*5070*/  @P5 BRA `(.L_x_185) ;  /* 0x00000000000c5947 */ /* 0x000fea0003800000 */
[----:B------:R-:W2:Y:S02]  /*5080*/  LDG.E.U8 R22, desc[UR36][R218.64+0x99] ;  /* 0x00009924da167981 */ /* 0x000ea4000c1e1100 */
[----:B--2---:R-:W-:-:S05]  /*5090*/  PRMT R121, R22, 0x8880, RZ ;  /* 0x0000888016797816 */ /* 0x004fca00000000ff */
[----:B------:R-:W-:-:S07]  /*50a0*/  IMAD R224, R121, R18, RZ ;  /* 0x0000001279e07224 */ /* 0x000fce00078e02ff */
.L_x_185:
[----:B------:R-:W-:Y:S05]  /*50b0*/  BSYNC B1 ;  /* 0x0000000000017941 */ /* 0x000fea0003800000 */
.L_x_184:
[----:B------:R-:W-:Y:S01]  /*50c0*/  @!P5 IMAD R197, R197, R19, R224 ;  /* 0x00000013c5c5d224 */ /* 0x000fe200078e02e0 */
[----:B------:R-:W-:Y:S04]  /*50d0*/  BSSY B1, `(.L_x_186) ;  /* 0x0000006000017945 */ /* 0x000fe80003800000 */
[----:B------:R0:W-:Y:S01]  /*50e0*/  @!P5 STG.E.U8 desc[UR36][R4.64+0x99], R197 ;  /* 0x000099c50400d986 */ /* 0x0001e2000c101124 */
[----:B------:R-:W-:Y:S05]  /*50f0*/  @P6 BRA `(.L_x_187) ;  /* 0x00000000000c6947 */ /* 0x000fea0003800000 */
[----:B------:R-:W2:Y:S02]  /*5100*/  LDG.E.U8 R22, desc[UR36][R222.64+0x98] ;  /* 0x00009824de167981 */ /* 0x000ea4000c1e1100 */
[----:B--2---:R-:W-:-:S05]  /*5110*/  PRMT R121, R22, 0x8880, RZ ;  /* 0x0000888016797816 */ /* 0x004fca00000000ff */
[----:B------:R-:W-:-:S07]  /*5120*/  IMAD R224, R121, R18, RZ ;  /* 0x0000001279e07224 */ /* 0x000fce00078e02ff */
.L_x_187:
[----:B------:R-:W-:Y:S05]  /*5130*/  BSYNC B1 ;  /* 0x0000000000017941 */ /* 0x000fea0003800000 */
.L_x_186:
[----:B--2---:R-:W-:Y:S01]  /*5140*/  @!P6 IMAD R121, R198, R19, R224 ;  /* 0x00000013c679e224 */ /* 0x004fe200078e02e0 */
[----:B------:R-:W-:Y:S04]  /*5150*/  BSSY B1, `(.L_x_188) ;  /* 0x0000006000017945 */ /* 0x000fe80003800000 */
[----:B------:R2:W-:Y:S01]  /*5160*/  @!P6 STG.E.U8 desc[UR36][R8.64+0x98], R121 ;  /* 0x000098790800e986 */ /* 0x0005e2000c101124 */
[----:B------:R-:W-:Y:S05]  /*5170*/  @P1 BRA `(.L_x_189) ;  /* 0x00000000000c1947 */ /* 0x000fea0003800000 */
[----:B------:R-:W2:Y:S02]  /*5180*/  LDG.E.U8 R22, desc[UR36][R222.64+0x99] ;  /* 0x00009924de167981 */ /* 0x000ea4000c1e1100 */
[----:B--2---:R-:W-:-:S05]  /*5190*/  PRMT R121, R22, 0x8880, RZ ;  /* 0x0000888016797816 */ /* 0x004fca00000000ff */
[----:B------:R-:W-:-:S07]  /*51a0*/  IMAD R224, R121, R18, RZ ;  /* 0x0000001279e07224 */ /* 0x000fce00078e02ff */
.L_x_189:
[----:B------:R-:W-:Y:S05]  /*51b0*/  BSYNC B1 ;  /* 0x0000000000017941 */ /* 0x000fea0003800000 */
.L_x_188:
        /* <DEDUP_REMOVED lines=12> */
.L_x_191:
[----:B------:R-:W-:Y:S05]  /*5280*/  BSYNC B1 ;  /* 0x0000000000017941 */ /* 0x000fea0003800000 */
.L_x_190:
[----:B--2---:R-:W-:Y:S01]  /*5290*/  @!P4 IMAD R121, R200, R19, R224 ;  /* 0x00000013c879c224 */ /* 0x004fe200078e02e0 */
[----:B------:R-:W-:Y:S04]  /*52a0*/  BSSY B1, `(.L_x_192) ;  /* 0x0000006000017945 */ /* 0x000fe80003800000 */
[----:B------:R2:W-:Y:S01]  /*52b0*/  @!P4 STG.E.U8 desc[UR36][R4.64+0xa0], R121 ;  /* 0x0000a0790400c986 */ /* 0x0005e2000c101124 */
[----:B------:R-:W-:Y:S05]  /*52c0*/  @P3 BRA `(.L_x_193) ;  /* 0x00000000000c3947 */ /* 0x000fea0003800000 */
[----:B------:R-:W2:Y:S02]  /*52d0*/  LDG.E.U8 R22, desc[UR36][R218.64+0xa1] ;  /* 0x0000a124da167981 */ /* 0x000ea4000c1e1100 */
[----:B--2---:R-:W-:-:S05]  /*52e0*/  PRMT R121, R22, 0x8880, RZ ;  /* 0x0000888016797816 */ /* 0x004fca00000000ff */
[----:B------:R-:W-:-:S07]  /*52f0*/  IMAD R224, R121, R18, RZ ;  /* 0x0000001279e07224 */ /* 0x000fce00078e02ff */
.L_x_193:
[----:B------:R-:W-:Y:S05]  /*5300*/  BSYNC B1 ;  /* 0x0000000000017941 */ /* 0x000fea0003800000 */
.L_x_192:
[----:B------:R-:W-:Y:S01]  /*5310*/  @!P3 IMAD R201, R201, R19, R224 ;  /* 0x00000013c9c9b224 */ /* 0x000fe200078e02e0 */
[----:B------:R-:W-:Y:S04]  /*5320*/  BSSY B1, `(.L_x_194) ;  /* 0x0000006000017945 */ /* 0x000fe80003800000 */
[----:B------:R0:W-:Y:S01]  /*5330*/  @!P3 STG.E.U8 desc[UR36][R4.64+0xa1], R201 ;  /* 0x0000a1c90400b986 */ /* 0x0001e2000c101124 */
[----:B------:R-:W-:Y:S05]  /*5340*/  @P5 BRA `(.L_x_195) ;  /* 0x00000000000c5947 */ /* 0x000fea0003800000 */
[----:B------:R-:W2:Y:S02]  /*5350*/  LDG.E.U8 R22, desc[UR36][R222.64+0xa0] ;  /* 0x0000a024de167981 */ /* 0x000ea4000c1e1100 */
[----:B--2---:R-:W-:-:S05]  /*5360*/  PRMT R121, R22, 0x8880, RZ ;  /* 0x0000888016797816 */ /* 0x004fca00000000ff */
[----:B------:R-:W-:-:S07]  /*5370*/  IMAD R224, R121, R18, RZ ;  /* 0x0000001279e07224 */ /* 0x000fce00078e02ff */
.L_x_195:
[----:B------:R-:W-:Y:S05]  /*5380*/  BSYNC B1 ;  /* 0x0000000000017941 */ /* 0x000fea0003800000 */
.L_x_194:
[----:B--2---:R-:W-:Y:S01]  /*5390*/  @!P5 IMAD R121, R202, R19, R224 ;  /* 0x00000013ca79d224 */ /* 0x004fe200078e02e0 */
[----:B------:R-:W-:Y:S04]  /*53a0*/  BSSY B1, `(.L_x_196) ;  /* 0x0000006000017945 */ /* 0x000fe80003800000 */
[----:B------:R2:W-:Y:S01]  /*53b0*/  @!P5 STG.E.U8 desc[UR36][R8.64+0xa0], R121 ;  /* 0x0000a0790800d986 */ /* 0x0005e2000c101124 */
[----:B------:R-:W-:Y:S05]  /*53c0*/  @P6 BRA `(.L_x_197) ;  /* 0x00000000000c6947 */ /* 0x000fea0003800000 */
[----:B------:R-:W2:Y:S02]  /*53d0*/  LDG.E.U8 R22, desc[UR36][R222.64+0xa1] ;  /* 0x0000a124de167981 */ /* 0x000ea4000c1e1100 */
[----:B--2---:R-:W-:-:S05]  /*53e0*/  PRMT R121, R22, 0x8880, RZ ;  /* 0x0000888016797816 */ /* 0x004fca00000000ff */
[----:B------:R-:W-:-:S07]  /*53f0*/  IMAD R224, R121, R18, RZ ;  /* 0x0000001279e07224 */ /* 0x000fce00078e02ff */
.L_x_197:
[----:B------:R-:W-:Y:S05]  /*5400*/  BSYNC B1 ;  /* 0x0000000000017941 */ /* 0x000fea0003800000 */
.L_x_196:
[----:B------:R-:W-:Y:S01]  /*5410*/  @!P6 IMAD R203, R203, R19, R224 ;  /* 0x00000013cbcbe224 */ /* 0x000fe200078e02e0 */
[----:B------:R-:W-:Y:S04]  /*5420*/  BSSY B1, `(.L_x_198) ;  /* 0x0000006000017945 */ /* 0x000fe80003800000 */
[----:B------:R0:W-:Y:S01]  /*5430*/  @!P6 STG.E.U8 desc[UR36][R8.64+0xa1], R203 ;  /* 0x0000a1cb0800e986 */ /* 0x0001e2000c101124 */
[----:B------:R-:W-:Y:S05]  /*5440*/  @P1 BRA `(.L_x_199) ;  /* 0x00000000000c1947 */ /* 0x000fea0003800000 */
[----:B------:R-:W2:Y:S02]  /*5450*/  LDG.E.U8 R22, desc[UR36][R218.64+0xa8] ;  /* 0x0000a824da167981 */ /* 0x000ea4000c1e1100 */
[----:B--2---:R-:W-:-:S05]  /*5460*/  PRMT R121, R22, 0x8880, RZ ;  /* 0x0000888016797816 */ /* 0x004fca00000000ff */
[----:B------:R-:W-:-:S07]  /*5470*/  IMAD R224, R121, R18, RZ ;  /* 0x0000001279e07224 */ /* 0x000fce00078e02ff */
.L_x_199:
[----:B------:R-:W-:Y:S05]  /*5480*/  BSYNC B1 ;  /* 0x0000000000017941 */ /* 0x000fea0003800000 */
.L_x_198:
        /* <DEDUP_REMOVED lines=12> */
.L_x_201:
[----:B------:R-:W-:Y:S05]  /*5550*/  BSYNC B1 ;  /* 0x0000000000017941 */ /* 0x000fea0003800000 */
.L_x_200:
[----:B------:R-:W-:Y:S01]  /*5560*/  @!P5 IMAD R205, R205, R19, R224 ;  /* 0x00000013cdcdd224 */ /* 0x000fe200078e02e0 */
[----:B------:R-:W-:Y:S04]  /*5570*/  BSSY B1, `(.L_x_202) ;  /* 0x0000006000017945 */ /* 0x000fe80003800000 */
[----:B------:R0:W-:Y:S01]  /*5580*/  @!P5 STG.E.U8 desc[UR36][R4.64+0xa9], R205 ;  /* 0x0000a9cd0400d986 */ /* 0x0001e2000c101124 */
[----:B------:R-:W-:Y:S05]  /*5590*/  @P3 BRA `(.L_x_203) ;  /* 0x00000000000c3947 */ /* 0x000fea0003800000 */
[----:B------:R-:W2:Y:S02]  /*55a0*/  LDG.E.U8 R22, desc[UR36][R222.64+0xa8] ;  /* 0x0000a824de167981 */ /* 0x000ea4000c1e1100 */
[----:B--2---:R-:W-:-:S05]  /*55b0*/  PRMT R121, R22, 0x8880, RZ ;  /* 0x0000888016797816 */ /* 0x004fca00000000ff */
[----:B------:R-:W-:-:S07]  /*55c0*/  IMAD R224, R121, R18, RZ ;  /* 0x0000001279e07224 */ /* 0x000fce00078e02ff */
.L_x_203:
[----:B------:R-:W-:Y:S05]  /*55d0*/  BSYNC B1 ;  /* 0x0000000000017941 */ /* 0x000fea0003800000 */
.L_x_202:
[----:B--2---:R-:W-:Y:S01]  /*55e0*/  @!P3 IMAD R121, R206, R19, R224 ;  /* 0x00000013ce79b224 */ /* 0x004fe200078e02e0 */
[----:B------:R-:W-:Y:S04]  /*55f0*/  BSSY B1, `(.L_x_204) ;  /* 0x0000006000017945 */ /* 0x000fe80003800000 */
[----:B------:R2:W-:Y:S01]  /*5600*/  @!P3 STG.E.U8 desc[UR36][R8.64+0xa8], R121 ;  /* 0x0000a8790800b986 */ /* 0x0005e2000c101124 */
[----:B------:R-:W-:Y:S05]  /*5610*/  @P1 BRA `(.L_x_205) ;  /* 0x00000000000c1947 */ /* 0x000fea0003800000 */
[----:B------:R-:W2:Y:S02]  /*5620*/  LDG.E.U8 R22, desc[UR36][R222.64+0xa9] ;  /* 0x0000a924de167981 */ /* 0x000ea4000c1e1100 */
[----:B--2---:R-:W-:-:S05]  /*5630*/  PRMT R121, R22, 0x8880, RZ ;  /* 0x0000888016797816 */ /* 0x004fca00000000ff */
[----:B------:R-:W-:-:S07]  /*5640*/  IMAD R224, R121, R18, RZ ;  /* 0x0000001279e07224 */ /* 0x000fce00078e02ff */
.L_x_205:
[----:B------:R-:W-:Y:S05]  /*5650*/  BSYNC B1 ;  /* 0x0000000000017941 */ /* 0x000fea0003800000 */
.L_x_204:
[----:B------:R-:W-:Y:S01]  /*5660*/  @!P1 IMAD R207, R207, R19, R224 ;  /* 0x00000013cfcf9224 */ /* 0x000fe200078e02e0 */
[----:B------:R-:W-:Y:S04]  /*5670*/  BSSY B1, `(.L_x_206) ;  /* 0x0000006000017945 */ /* 0x000fe80003800000 */
[----:B------:R0:W-:Y:S01]  /*5680*/  @!P1 STG.E.U8 desc[UR36][R8.64+0xa9], R207 ;  /* 0x0000a9cf08009986 */ /* 0x0001e2000c101124 */
[----:B------:R-:W-:Y:S05]  /*5690*/  @P6 BRA `(.L_x_207) ;  /* 0x00000000000c6947 */ /* 0x000fea0003800000 */
[----:B------:R-:W2:Y:S02]  /*56a0*/  LDG.E.U8 R22, desc[UR36][R218.64+0xb0] ;  /* 0x0000b024da167981 */ /* 0x000ea4000c1e1100 */
[----:B--2---:R-:W-:-:S05]  /*56b0*/  PRMT R121, R22, 0x8880, RZ ;  /* 0x0000888016797816 */ /* 0x004fca00000000ff */
[----:B------:R-:W-:-:S07]  /*56c0*/  IMAD R224, R121, R18, RZ ;  /* 0x0000001279e07224 */ /* 0x000fce00078e02ff */
.L_x_207:
[----:B------:R-:W-:Y:S05]  /*56d0*/  BSYNC B1 ;  /* 0x0000000000017941 */ /* 0x000fea0003800000 */
.L_x_206:
[----:B--2---:R-:W-:Y:S01]  /*56e0*/  @!P6 IMAD R121, R208, R19, R224 ;  /* 0x00000013d079e224 */ /* 0x004fe200078e02e0 */
[----:B------:R-:W-:Y:S04]  /*56f0*/  BSSY B1, `(.L_x_208) ;  /* 0x0000006000017945 */ /* 0x000fe80003800000 */
[----:B------:R2:W-:Y:S01]  /*5700*/  @!P6 STG.E.U8 desc[UR36][R4.64+0xb0], R121 ;  /* 0x0000b0790400e986 */ /* 0x0005e2000c101124 */
[----:B------:R-:W-:Y:S05]  /*5710*/  @P4 BRA `(.L_x_209) ;  /* 0x00000000000c4947 */ /* 0x000fea0003800000 */
[----:B------:R-:W2:Y:S02]  /*5720*/  LDG.E.U8 R22, desc[UR36][R218.64+0xb1] ;  /* 0x0000b124da167981 */ /* 0x000ea4000c1e1100 */
[----:B--2---:R-:W-:-:S05]  /*5730*/  PRMT R121, R22, 0x8880, RZ ;  /* 0x0000888016797816 */ /* 0x004fca00000000ff */
[----:B------:R-:W-:-:S07]  /*5740*/  IMAD R224, R121, R18, RZ ;  /* 0x0000001279e07224 */ /* 0x000fce00078e02ff */
.L_x_209:
[----:B------:R-:W-:Y:S05]  /*5750*/  BSYNC B1 ;  /* 0x0000000000017941 */ /* 0x000fea0003800000 */
.L_x_208:
[----:B------:R-:W-:Y:S01]  /*5760*/  @!P4 IMAD R209, R209, R19, R224 ;  /* 0x00000013d1d1c224 */ /* 0x000fe200078e02e0 */
[----:B------:R-:W-:Y:S01]  /*5770*/  BSSY B1, `(.L_x_210) ;  /* 0x000000c000017945 */ /* 0x000fe20003800000 */
[C---:B------:R-:W-:Y:S02]  /*5780*/  ISETP.LT.OR P6, PT, R0.reuse, 0xb9, !P2 ;  /* 0x000000b90000780c */ /* 0x040fe400057c1670 */
[----:B----4-:R-:W-:Y:S01]  /*5790*/  IADD3 R125, P3, R23, 0x80, RZ ;  /* 0x00000080177d7810 */ /* 0x010fe20007f7e0ff */
[----:B------:R4:W-:Y:S01]  /*57a0*/  @!P4 STG.E.U8 desc[UR36][R4.64+0xb1], R209 ;  /* 0x0000b1d10400c986 */ /* 0x0009e2000c101124 */
[C---:B------:R-:W-:Y:S02]  /*57b0*/  ISETP.LT.OR P4, PT, R0.reuse, 0xb1, !P0 ;  /* 0x000000b10000780c */ /* 0x040fe40004781670 */
[----:B------:R-:W-:Y:S02]  /*57c0*/  ISETP.GE.AND P1, PT, R3, 0x81, PT ;  /* 0x000000810300780c */ /* 0x000fe40003f26270 */
[----:B------:R-:W-:-:S02]  /*57d0*/  ISETP.LT.OR P5, PT, R0, 0xb2, !P0 ;  /* 0x000000b20000780c */ /* 0x000fc400047a1670 */
[----:B------:R-:W-:-:S07]  /*57e0*/  ISETP.LT.OR P2, PT, R0, 0xba, !P2 ;  /* 0x000000ba0000780c */ /* 0x000fce0005741670 */
[----:B----4-:R-:W-:Y:S06]  /*57f0*/  @P4 BRA `(.L_x_211) ;  /* 0x00000000000c4947 */ /* 0x010fec0003800000 */
[----:B------:R-:W4:Y:S02]  /*5800*/  LDG.E.U8 R22, desc[UR36][R222.64+0xb0] ;  /* 0x0000b024de167981 */ /* 0x000f24000c1e1100 */
[----:B----4-:R-:W-:-:S05]  /*5810*/  PRMT R23, R22, 0x8880, RZ ;  /* 0x0000888016177816 */ /* 0x010fca00000000ff */
[----:B------:R-:W-:-:S07]  /*5820*/  IMAD R224, R23, R18, RZ ;  /* 0x0000001217e07224 */ /* 0x000fce00078e02ff */
.L_x_211:
[----:B------:R-:W-:Y:S05]  /*5830*/  BSYNC B1 ;  /* 0x0000000000017941 */ /* 0x000fea0003800000 */
.L_x_210:
[----:B------:R-:W-:Y:S01]  /*5840*/  @!P4 IMAD R23, R210, R19, R224 ;  /* 0x00000013d217c224 */ /* 0x000fe200078e02e0 */
[----:B------:R-:W-:Y:S04]  /*5850*/  BSSY B1, `(.L_x_212) ;  /* 0x0000006000017945 */ /* 0x000fe80003800000 */
[----:B------:R4:W-:Y:S01]  /*5860*/  @!P4 STG.E.U8 desc[UR36][R8.64+0xb0], R23 ;  /* 0x0000b0170800c986 */ /* 0x0009e2000c101124 */
[----:B------:R-:W-:Y:S05]  /*5870*/  @P5 BRA `(.L_x_213) ;  /* 0x00000000000c5947 */ /* 0x000fea0003800000 */
[----:B------:R-:W4:Y:S02]  /*5880*/  LDG.E.U8 R22, desc[UR36][R222.64+0xb1] ;  /* 0x0000b124de167981 */ /* 0x000f24000c1e1100 */
[----:B----4-:R-:W-:-:S05]  /*5890*/  PRMT R23, R22, 0x8880, RZ ;  /* 0x0000888016177816 */ /* 0x010fca00000000ff */
[----:B------:R-:W-:-:S07]  /*58a0*/  IMAD R224, R23, R18, RZ ;  /* 0x0000001217e07224 */ /* 0x000fce00078e02ff */
.L_x_213:
[----:B------:R-:W-:Y:S05]  /*58b0*/  BSYNC B1 ;  /* 0x0000000000017941 */ /* 0x000fea0003800000 */
.L_x_212:
[----:B------:R-:W-:Y:S01]  /*58c0*/  @!P5 IMAD R211, R211, R19, R224 ;  /* 0x00000013d3d3d224 */ /* 0x000fe200078e02e0 */
[----:B------:R-:W-:Y:S04]  /*58d0*/  BSSY B1, `(.L_x_214) ;  /* 0x0000006000017945 */ /* 0x000fe80003800000 */
[----:B------:R0:W-:Y:S01]  /*58e0*/  @!P5 STG.E.U8 desc[UR36][R8.64+0xb1], R211 ;  /* 0x0000b1d30800d986 */ /* 0x0001e2000c101124 */
[----:B------:R-:W-:Y:S05]  /*58f0*/  @P6 BRA `(.L_x_215) ;  /* 0x00000000000c6947 */ /* 0x000fea0003800000 */
[----:B------:R-:W4:Y:S02]  /*5900*/  LDG.E.U8 R22, desc[UR36][R218.64+0xb8] ;  /* 0x0000b824da167981 */ /* 0x000f24000c1e1100 */
[----:B----4-:R-:W-:-:S05]  /*5910*/  PRMT R23, R22, 0x8880, RZ ;  /* 0x0000888016177816 */ /* 0x010fca00000000ff */
[----:B------:R-:W-:-:S07]  /*5920*/  IMAD R224, R23, R18, RZ ;  /* 0x0000001217e07224 */ /* 0x000fce00078e02ff */
.L_x_215:
[----:B------:R-:W-:Y:S05]  /*5930*/  BSYNC B1 ;  /* 0x0000000000017941 */ /* 0x000fea0003800000 */
.L_x_214:
[----:B----4-:R-:W-:Y:S01]  /*5940*/  @!P6 IMAD R23, R212, R19, R224 ;  /* 0x00000013d417e224 */ /* 0x010fe200078e02e0 */
[----:B------:R-:W-:Y:S01]  /*5950*/  BSSY B1, `(.L_x_216) ;  /* 0x0000007000017945 */ /* 0x000fe20003800000 */
[----:B---3--:R-:W-:-:S03]  /*5960*/  IMAD.WIDE.U32 R122, R125, R12, R216 ;  /* 0x0000000c7d7a7225 */ /* 0x008fc600078e00d8 */
[----:B------:R3:W-:Y:S01]  /*5970*/  @!P6 STG.E.U8 desc[UR36][R4.64+0xb8], R23 ;  /* 0x0000b8170400e986 */ /* 0x0007e2000c101124 */
[----:B------:R-:W-:Y:S05]  /*5980*/  @P2 BRA `(.L_x_217) ;  /* 0x00000000000c2947 */ /* 0x000fea0003800000 */
[----:B------:R-:W3:Y:S02]  /*5990*/  LDG.E.U8 R22, desc[UR36][R218.64+0xb9] ;  /* 0x0000b924da167981 */ /* 0x000ee4000c1e1100 */
[----:B---3--:R-:W-:-:S05]  /*59a0*/  PRMT R23, R22, 0x8880, RZ ;  /* 0x0000888016177816 */ /* 0x008fca00000000ff */
[----:B------:R-:W-:-:S07]  /*59b0*/  IMAD R224, R23, R18, RZ ;  /* 0x0000001217e07224 */ /* 0x000fce00078e02ff */
.L_x_217:
[----:B------:R-:W-:Y:S05]  /*59c0*/  BSYNC B1 ;  /* 0x0000000000017941 */ /* 0x000fea0003800000 */
.L_x_216:
[----:B------:R-:W-:Y:S01]  /*59d0*/  @!P2 IMAD R213, R213, R19, R224 ;  /* 0x00000013d5d5a224 */ /* 0x000fe200078e02e0 */
[C---:B------:R-:W-:Y:S01]  /*59e0*/  ISETP.LT.OR P5, PT, R0.reuse, 0xb9, !P0 ;  /* 0x000000b90000780c */ /* 0x040fe200047a1670 */
[----:B---3--:R-:W-:Y:S01]  /*59f0*/  IMAD.X R23, RZ, RZ, UR11, P3 ;  /* 0x0000000bff177e24 */ /* 0x008fe200098e06ff */
[----:B------:R-:W-:Y:S01]  /*5a00*/  BSSY B1, `(.L_x_218) ;  /* 0x000000a000017945 */ /* 0x000fe20003800000 */
[C---:B------:R-:W-:Y:S01]  /*5a10*/  ISETP.LT.OR P0, PT, R0.reuse, 0xba, !P0 ;  /* 0x000000ba0000780c */ /* 0x040fe20004701670 */
[----:B------:R3:W-:Y:S01]  /*5a20*/  @!P2 STG.E.U8 desc[UR36][R4.64+0xb9], R213 ;  /* 0x0000b9d50400a986 */ /* 0x0007e2000c101124 */
[----:B------:R-:W-:Y:S01]  /*5a30*/  ISETP.LT.OR P4, PT, R0, 0x1, !P1 ;  /* 0x000000010000780c */ /* 0x000fe20004f81670 */
[----:B------:R-:W-:Y:S01]  /*5a40*/  IMAD R124, R23, R12, RZ ;  /* 0x0000000c177c7224 */ /* 0x000fe200078e02ff */
[----:B------:R-:W-:-:S06]  /*5a50*/  IADD3 R120, P6, R122, R14, RZ ;  /* 0x0000000e7a787210 */ /* 0x000fcc0007fde0ff */
[----:B------:R-:W-:Y:S07]  /*5a60*/  @P5 BRA `(.L_x_219) ;  /* 0x00000000000c5947 */ /* 0x000fee0003800000 */
[----:B------:R-:W0:Y:S02]  /*5a70*/  LDG.E.U8 R22, desc[UR36][R222.64+0xb8] ;  /* 0x0000b824de167981 */ /* 0x000e24000c1e1100 */
[----:B0123--:R-:W-:-:S05]  /*5a80*/  PRMT R5, R22, 0x8880, RZ ;  /* 0x0000888016057816 */ /* 0x00ffca00000000ff */
[----:B------:R-:W-:-:S07]  /*5a90*/  IMAD R224, R5, R18, RZ ;  /* 0x0000001205e07224 */ /* 0x000fce00078e02ff */
.L_x_219:
[----:B------:R-:W-:Y:S05]  /*5aa0*/  BSYNC B1 ;  /* 0x0000000000017941 */ /* 0x000fea0003800000 */
.L_x_218:
[----:B0123--:R-:W-:Y:S01]  /*5ab0*/  @!P5 IMAD R5, R214, R19, R224 ;  /* 0x00000013d605d224 */ /* 0x00ffe200078e02e0 */
[----:B------:R-:W-:Y:S01]  /*5ac0*/  BSSY B1, `(.L_x_220) ;  /* 0x0000007000017945 */ /* 0x000fe20003800000 */
[----:B------:R-:W-:-:S03]  /*5ad0*/  IMAD R23, R125, R13, R124 ;  /* 0x0000000d7d177224 */ /* 0x000fc600078e027c */
[----:B------:R0:W-:Y:S01]  /*5ae0*/  @!P5 STG.E.U8 desc[UR36][R8.64+0xb8], R5 ;  /* 0x0000b8050800d986 */ /* 0x0001e2000c101124 */
[----:B------:R-:W-:Y:S05]  /*5af0*/  @P0 BRA `(.L_x_221) ;  /* 0x00000000000c0947 */ /* 0x000fea0003800000 */
[----:B------:R-:W0:Y:S02]  /*5b00*/  LDG.E.U8 R22, desc[UR36][R222.64+0xb9] ;  /* 0x0000b924de167981 */ /* 0x000e24000c1e1100 */
[----:B0-----:R-:W-:-:S05]  /*5b10*/  PRMT R5, R22, 0x8880, RZ ;  /* 0x0000888016057816 */ /* 0x001fca00000000ff */
[----:B------:R-:W-:-:S07]  /*5b20*/  IMAD R224, R5, R18, RZ ;  /* 0x0000001205e07224 */ /* 0x000fce00078e02ff */
.L_x_221:
[----:B------:R-:W-:Y:S05]  /*5b30*/  BSYNC B1 ;  /* 0x0000000000017941 */ /* 0x000fea0003800000 */
.L_x_220:
[----:B------:R-:W-:Y:S01]  /*5b40*/  @!P0 IMAD R215, R215, R19, R224 ;  /* 0x00000013d7d78224 */ /* 0x000fe200078e02e0 */
[----:B------:R-:W-:Y:S01]  /*5b50*/  BSSY B1, `(.L_x_222) ;  /* 0x0000008000017945 */ /* 0x000fe20003800000 */
[----:B------:R-:W-:Y:S01]  /*5b60*/  IADD3.X R121, R15, R123, R23, P6, !PT ;  /* 0x0000007b0f797210 */ /* 0x000fe200037fe417 */
[----:B------:R-:W-:Y:S02]  /*5b70*/  IMAD.WIDE.U32 R12, R125, R12, R220 ;  /* 0x0000000c7d0c7225 */ /* 0x000fe400078e00dc */
[----:B------:R1:W-:Y:S01]  /*5b80*/  @!P0 STG.E.U8 desc[UR36][R8.64+0xb9], R215 ;  /* 0x0000b9d708008986 */ /* 0x0003e2000c101124 */
[----:B------:R-:W-:Y:S05]  /*5b90*/  @P4 BRA `(.L_x_223) ;  /* 0x00000000000c4947 */ /* 0x000fea0003800000 */
[----:B------:R-:W0:Y:S02]  /*5ba0*/  LDG.E.U8 R22, desc[UR36][R120.64] ;  /* 0x0000002478167981 */ /* 0x000e24000c1e1100 */
[----:B0-----:R-:W-:-:S05]  /*5bb0*/  PRMT R5, R22, 0x8880, RZ ;  /* 0x0000888016057816 */ /* 0x001fca00000000ff */
[----:B------:R-:W-:-:S07]  /*5bc0*/  IMAD R224, R5, R18, RZ ;  /* 0x0000001205e07224 */ /* 0x000fce00078e02ff */
.L_x_223:
[----:B------:R-:W-:Y:S05]  /*5bd0*/  BSYNC B1 ;  /* 0x0000000000017941 */ /* 0x000fea0003800000 */
.L_x_222:
[----:B0-----:R-:W-:Y:S01]  /*5be0*/  @!P4 IMAD R5, R24, R19, R224 ;  /* 0x000000131805c224 */ /* 0x001fe200078e02e0 */
[----:B------:R-:W-:Y:S01]  /*5bf0*/  ISETP.GE.AND P0, PT, R3, 0x89, PT ;  /* 0x000000890300780c */ /* 0x000fe20003f06270 */
[----:B------:R-:W-:Y:S01]  /*5c00*/  BSSY B1, `(.L_x_224) ;  /* 0x000000b000017945 */ /* 0x000fe20003800000 */
[----:B------:R-:W-:Y:S01]  /*5c10*/  IADD3 R14, P5, P3, R20, R14, R12 ;  /* 0x0000000e140e7210 */ /* 0x000fe20007bbe00c */
[----:B------:R-:W-:Y:S01]  /*5c20*/  IMAD.IADD R12, R23, 0x1, R13 ;  /* 0x00000001170c7824 */ /* 0x000fe200078e020d */
[----:B------:R0:W-:Y:S01]  /*5c30*/  @!P4 STG.E.U8 desc[UR36][R6.64], R5 ;  /* 0x000000050600c986 */ /* 0x0001e2000c101124 */
[C---:B------:R-:W-:Y:S02]  /*5c40*/  ISETP.LT.OR P4, PT, R0.reuse, 0x2, !P1 ;  /* 0x000000020000780c */ /* 0x040fe40004f81670 */
[C---:B------:R-:W-:Y:S02]  /*5c50*/  ISETP.LT.OR P6, PT, R0.reuse, 0x1, !P0 ;  /* 0x000000010000780c */ /* 0x040fe400047c1670 */
[----:B------:R-:W-:-:S09]  /*5c60*/  ISETP.LT.OR P2, PT, R0, 0x2, !P0 ;  /* 0x000000020000780c */ /* 0x000fd20004741670 */
[----:B0-----:R-:W-:Y:S05]  /*5c70*/  @P4 BRA `(.L_x_225) ;  /* 0x00000000000c4947 */ /* 0x001fea0003800000 */
[----:B------:R-:W2:Y:S02]  /*5c80*/  LDG.E.U8 R22, desc[UR36][R120.64+0x1] ;  /* 0x0000012478167981 */ /* 0x000ea4000c1e1100 */
[----:B--2---:R-:W-:-:S05]  /*5c90*/  PRMT R3, R22, 0x8880, RZ ;  /* 0x0000888016037816 */ /* 0x004fca00000000ff */
[----:B------:R-:W-:-:S07]  /*5ca0*/  IMAD R224, R3, R18, RZ ;  /* 0x0000001203e07224 */ /* 0x000fce00078e02ff */
.L_x_225:
[----:B------:R-:W-:Y:S05]  /*5cb0*/  BSYNC B1 ;  /* 0x0000000000017941 */ /* 0x000fea0003800000 */
.L_x_224:
[----:B------:R-:W-:Y:S01]  /*5cc0*/  @!P4 IMAD R25, R25, R19, R224 ;  /* 0x000000131919c224 */ /* 0x000fe200078e02e0 */
[----:B------:R-:W-:Y:S01]  /*5cd0*/  BSSY B1, `(.L_x_226) ;  /* 0x0000007000017945 */ /* 0x000fe20003800000 */
[----:B------:R-:W-:-:S03]  /*5ce0*/  IADD3.X R15, R217, R15, R12, P5, P3 ;  /* 0x0000000fd90f7210 */ /* 0x000fc60002fe640c */
[----:B------:R0:W-:Y:S01]  /*5cf0*/  @!P4 STG.E.U8 desc[UR36][R6.64+0x1], R25 ;  /* 0x000001190600c986 */ /* 0x0001e2000c101124 */
[----:B------:R-:W-:Y:S05]  /*5d00*/  @P6 BRA `(.L_x_227) ;  /* 0x00000000000c6947 */ /* 0x000fea0003800000 */
[----:B------:R-:W2:Y:S02]  /*5d10*/  LDG.E.U8 R22, desc[UR36][R14.64] ;  /* 0x000000240e167981 */ /* 0x000ea4000c1e1100 */
[----:B--2---:R-:W-:-:S05]  /*5d20*/  PRMT R3, R22, 0x8880, RZ ;  /* 0x0000888016037816 */ /* 0x004fca00000000ff */
[----:B------:R-:W-:-:S07]  /*5d30*/  IMAD R224, R3, R18, RZ ;  /* 0x0000001203e07224 */ /* 0x000fce00078e02ff */
.L_x_227:
[----:B------:R-:W-:Y:S05]  /*5d40*/  BSYNC B1 ;  /* 0x0000000000017941 */ /* 0x000fea0003800000 */
.L_x_226:
[----:B------:R-:W-:Y:S01]  /*5d50*/  @!P6 IMAD R3, R26, R19, R224 ;  /* 0x000000131a03e224 */ /* 0x000fe200078e02e0 */
[----:B------:R-:W-:Y:S04]  /*5d60*/  BSSY B1, `(.L_x_228) ;  /* 0x0000006000017945 */ /* 0x000fe80003800000 */
[----:B------:R2:W-:Y:S01]  /*5d70*/  @!P6 STG.E.U8 desc[UR36][R10.64], R3 ;  /* 0x000000030a00e986 */ /* 0x0005e2000c101124 */
[----:B------:R-:W-:Y:S05]  /*5d80*/  @P2 BRA `(.L_x_229) ;  /* 0x00000000000c2947 */ /* 0x000fea0003800000 */
[----:B------:R-:W2:Y:S02]  /*5d90*/  LDG.E.U8 R22, desc[UR36][R14.64+0x1] ;  /* 0x000001240e167981 */ /* 0x000ea4000c1e1100 */
[----:B--2---:R-:W-:-:S05]  /*5da0*/  PRMT R3, R22, 0x8880, RZ ;  /* 0x0000888016037816 */ /* 0x004fca00000000ff */
[----:B------:R-:W-:-:S07]  /*5db0*/  IMAD R224, R3, R18, RZ ;  /* 0x0000001203e07224 */ /* 0x000fce00078e02ff */
.L_x_229:
[----:B------:R-:W-:Y:S05]  /*5dc0*/  BSYNC B1 ;  /* 0x0000000000017941 */ /* 0x000fea0003800000 */
.L_x_228:
        /* <DEDUP_REMOVED lines=12> */
.L_x_231:
[----:B------:R-:W-:Y:S05]  /*5e90*/  BSYNC B1 ;  /* 0x0000000000017941 */ /* 0x000fea0003800000 */
.L_x_230:
[----:B--2---:R-:W-:Y:S01]  /*5ea0*/  @!P4 IMAD R3, R28, R19, R224 ;  /* 0x000000131c03c224 */ /* 0x004fe200078e02e0 */
[----:B------:R-:W-:Y:S04]  /*5eb0*/  BSSY B1, `(.L_x_232) ;  /* 0x0000006000017945 */ /* 0x000fe80003800000 */
[----:B------:R2:W-:Y:S01]  /*5ec0*/  @!P4 STG.E.U8 desc[UR36][R6.64+0x8], R3 ;  /* 0x000008030600c986 */ /* 0x0005e2000c101124 */
[----:B------:R-:W-:Y:S05]  /*5ed0*/  @P3 BRA `(.L_x_233) ;  /* 0x00000000000c3947 */ /* 0x000fea0003800000 */
[----:B------:R-:W2:Y:S02]  /*5ee0*/  LDG.E.U8 R22, desc[UR36][R120.64+0x9] ;  /* 0x0000092478167981 */ /* 0x000ea4000c1e1100 */
[----:B--2---:R-:W-:-:S05]  /*5ef0*/  PRMT R3, R22, 0x8880, RZ ;  /* 0x0000888016037816 */ /* 0x004fca00000000ff */
[----:B------:R-:W-:-:S07]  /*5f00*/  IMAD R224, R3, R18, RZ ;  /* 0x0000001203e07224 */ /* 0x000fce00078e02ff */
.L_x_233:
[----:B------:R-:W-:Y:S05]  /*5f10*/  BSYNC B1 ;  /* 0x0000000000017941 */ /* 0x000fea0003800000 */
.L_x_232:
[----:B------:R-:W-:Y:S01]  /*5f20*/  @!P3 IMAD R29, R29, R19, R224 ;  /* 0x000000131d1db224 */ /* 0x000fe200078e02e0 */
[----:B------:R-:W-:Y:S04]  /*5f30*/  BSSY B1, `(.L_x_234) ;  /* 0x0000006000017945 */ /* 0x000fe80003800000 */
[----:B------:R4:W-:Y:S01]  /*5f40*/  @!P3 STG.E.U8 desc[UR36][R6.64+0x9], R29 ;  /* 0x0000091d0600b986 */ /* 0x0009e2000c101124 */
[----:B------:R-:W-:Y:S05]  /*5f50*/  @P5 BRA `(.L_x_235) ;  /* 0x00000000000c5947 */ /* 0x000fea0003800000 */
[----:B------:R-:W2:Y:S02]  /*5f60*/  LDG.E.U8 R22, desc[UR36][R14.64+0x8] ;  /* 0x000008240e167981 */ /* 0x000ea4000c1e1100 */
[----:B--2---:R-:W-:-:S05]  /*5f70*/  PRMT R3, R22, 0x8880, RZ ;  /* 0x0000888016037816 */ /* 0x004fca00000000ff */
[----:B------:R-:W-:-:S07]  /*5f80*/  IMAD R224, R3, R18, RZ ;  /* 0x0000001203e07224 */ /* 0x000fce00078e02ff */
.L_x_235:
[----:B------:R-:W-:Y:S05]  /*5f90*/  BSYNC B1 ;  /* 0x0000000000017941 */ /* 0x000fea0003800000 */
.L_x_234:
[----:B--2---:R-:W-:Y:S01]  /*5fa0*/  @!P5 IMAD R3, R30, R19, R224 ;  /* 0x000000131e03d224 */ /* 0x004fe200078e02e0 */
[----:B------:R-:W-:Y:S04]  /*5fb0*/  BSSY B1, `(.L_x_236) ;  /* 0x0000006000017945 */ /* 0x000fe80003800000 */
[----:B------:R2:W-:Y:S01]  /*5fc0*/  @!P5 STG.E.U8 desc[UR36][R10.64+0x8], R3 ;  /* 0x000008030a00d986 */ /* 0x0005e2000c101124 */
[----:B------:R-:W-:Y:S05]  /*5fd0*/  @P6 BRA `(.L_x_237) ;  /* 0x00000000000c6947 */ /* 0x000fea0003800000 */
[----:B------:R-:W2:Y:S02]  /*5fe0*/  LDG.E.U8 R22, desc[UR36][R14.64+0x9] ;  /* 0x000009240e167981 */ /* 0x000ea4000c1e1100 */
[----:B--2---:R-:W-:-:S05]  /*5ff0*/  PRMT R3, R22, 0x8880, RZ ;  /* 0x0000888016037816 */ /* 0x004fca00000000ff */
[----:B------:R-:W-:-:S07]  /*6000*/  IMAD R224, R3, R18, RZ ;  /* 0x0000001203e07224 */ /* 0x000fce00078e02ff */
.L_x_237:
[----:B------:R-:W-:Y:S05]  /*6010*/  BSYNC B1 ;  /* 0x0000000000017941 */ /* 0x000fea0003800000 */
.L_x_236:
[----:B------:R-:W-:Y:S01]  /*6020*/  @!P6 IMAD R31, R31, R19, R224 ;  /* 0x000000131f1fe224 */ /* 0x000fe200078e02e0 */
[----:B------:R-:W-:Y:S04]  /*6030*/  BSSY B1, `(.L_x_238) ;  /* 0x0000006000017945 */ /* 0x000fe80003800000 */
[----:B------:R0:W-:Y:S01]  /*6040*/  @!P6 STG.E.U8 desc[UR36][R10.64+0x9], R31 ;  /* 0x0000091f0a00e986 */ /* 0x0001e2000c101124 */
[----:B------:R-:W-:Y:S05]  /*6050*/  @P2 BRA `(.L_x_239) ;  /* 0x00000000000c2947 */ /* 0x000fea0003800000 */
[----:B------:R-:W2:Y:S02]  /*6060*/  LDG.E.U8 R22, desc[UR36][R120.64+0x10] ;  /* 0x0000102478167981 */ /* 0x000ea4000c1e1100 */
[----:B--2---:R-:W-:-:S05]  /*6070*/  PRMT R3, R22, 0x8880, RZ ;  /* 0x0000888016037816 */ /* 0x004fca00000000ff */
[----:B------:R-:W-:-:S07]  /*6080*/  IMAD R224, R3, R18, RZ ;  /* 0x0000001203e07224 */ /* 0x000fce00078e02ff */
.L_x_239:
[----:B------:R-:W-:Y:S05]  /*6090*/  BSYNC B1 ;  /* 0x0000000000017941 */ /* 0x000fea0003800000 */
.L_x_238:
        /* <DEDUP_REMOVED lines=12> */
.L_x_241:
[----:B------:R-:W-:Y:S05]  /*6160*/  BSYNC B1 ;  /* 0x0000000000017941 */ /* 0x000fea0003800000 */
.L_x_240:
[----:B------:R-:W-:Y:S01]  /*6170*/  @!P4 IMAD R33, R33, R19, R224 ;  /* 0x000000132121c224 */ /* 0x000fe200078e02e0 */
[----:B------:R-:W-:Y:S04]  /*6180*/  BSSY B1, `(.L_x_242) ;  /* 0x0000006000017945 */ /* 0x000fe80003800000 */
[----:B------:R0:W-:Y:S01]  /*6190*/  @!P4 STG.E.U8 desc[UR36][R6.64+0x11], R33 ;  /* 0x000011210600c986 */ /* 0x0001e2000c101124 */
[----:B------:R-:W-:Y:S05]  /*61a0*/  @P3 BRA `(.L_x_243) ;  /* 0x00000000000c3947 */ /* 0x000fea0003800000 */
[----:B------:R-:W2:Y:S02]  /*61b0*/  LDG.E.U8 R22, desc[UR36][R14.64+0x10] ;  /* 0x000010240e167981 */ /* 0x000ea4000c1e1100 */
[----:B--2---:R-:W-:-:S05]  /*61c0*/  PRMT R3, R22, 0x8880, RZ ;  /* 0x0000888016037816 */ /* 0x004fca00000000ff */
[----:B------:R-:W-:-:S07]  /*61d0*/  IMAD R224, R3, R18, RZ ;  /* 0x0000001203e07224 */ /* 0x000fce00078e02ff */
.L_x_243:
[----:B------:R-:W-:Y:S05]  /*61e0*/  BSYNC B1 ;  /* 0x0000000000017941 */ /* 0x000fea0003800000 */
.L_x_242:
[----:B--2---:R-:W-:Y:S01]  /*61f0*/  @!P3 IMAD R3, R34, R19, R224 ;  /* 0x000000132203b224 */ /* 0x004fe200078e02e0 */
[----:B------:R-:W-:Y:S04]  /*6200*/  BSSY B1, `(.L_x_244) ;  /* 0x0000006000017945 */ /* 0x000fe80003800000 */
[----:B------:R2:W-:Y:S01]  /*6210*/  @!P3 STG.E.U8 desc[UR36][R10.64+0x10], R3 ;  /* 0x000010030a00b986 */ /* 0x0005e2000c101124 */
[----:B------:R-:W-:Y:S05]  /*6220*/  @P5 BRA `(.L_x_245) ;  /* 0x00000000000c5947 */ /* 0x000fea0003800000 */
[----:B------:R-:W2:Y:S02]  /*6230*/  LDG.E.U8 R22, desc[UR36][R14.64+0x11] ;  /* 0x000011240e167981 */ /* 0x000ea4000c1e1100 */
[----:B--2---:R-:W-:-:S05]  /*6240*/  PRMT R3, R22, 0x8880, RZ ;  /* 0x0000888016037816 */ /* 0x004fca00000000ff */
[----:B------:R-:W-:-:S07]  /*6250*/  IMAD R224, R3, R18, RZ ;  /* 0x0000001203e07224 */ /* 0x000fce00078e02ff */
.L_x_245:
[----:B------:R-:W-:Y:S05]  /*6260*/  BSYNC B1 ;  /* 0x0000000000017941 */ /* 0x000fea0003800000 */
.L_x_244:
[----:B------:R-:W-:Y:S01]  /*6270*/  @!P5 IMAD R35, R35, R19, R224 ;  /* 0x000000132323d224 */ /* 0x000fe200078e02e0 */
[----:B------:R-:W-:Y:S04]  /*6280*/  BSSY B1, `(.L_x_246) ;  /* 0x0000006000017945 */ /* 0x000fe80003800000 */
[----:B------:R0:W-:Y:S01]  /*6290*/  @!P5 STG.E.U8 desc[UR36][R10.64+0x11], R35 ;  /* 0x000011230a00d986 */ /* 0x0001e2000c101124 */
[----:B------:R-:W-:Y:S05]  /*62a0*/  @P6 BRA `(.L_x_247) ;  /* 0x00000000000c6947 */ /* 0x000fea0003800000 */
[----:B------:R-:W2:Y:S02]  /*62b0*/  LDG.E.U8 R22, desc[UR36][R120.64+0x18] ;  /* 0x0000182478167981 */ /* 0x000ea4000c1e1100 */
[----:B--2---:R-:W-:-:S05]  /*62c0*/  PRMT R3, R22, 0x8880, RZ ;  /* 0x0000888016037816 */ /* 0x004fca00000000ff */
[----:B------:R-:W-:-:S07]  /*62d0*/  IMAD R224, R3, R18, RZ ;  /* 0x0000001203e07224 */ /* 0x000fce00078e02ff */
.L_x_247:
[----:B------:R-:W-:Y:S05]  /*62e0*/  BSYNC B1 ;  /* 0x0000000000017941 */ /* 0x000fea0003800000 */
.L_x_246:
[----:B--2---:R-:W-:Y:S01]  /*62f0*/  @!P6 IMAD R3, R36, R19, R224 ;  /* 0x000000132403e224 */ /* 0x004fe200078e02e0 */
[----:B------:R-:W-:Y:S04]  /*6300*/  BSSY B1, `(.L_x_248) ;  /* 0x0000006000017945 */ /* 0x000fe80003800000 */
[----:B------:R2:W-:Y:S01]  /*6310*/  @!P6 STG.E.U8 desc[UR36][R6.64+0x18], R3 ;  /* 0x000018030600e986 */ /* 0x0005e2000c101124 */
[----:B------:R-:W-:Y:S05]  /*6320*/  @P2 BRA `(.L_x_249) ;  /* 0x00000000000c2947 */ /* 0x000fea0003800000 */
[----:B------:R-:W2:Y:S02]  /*6330*/  LDG.E.U8 R22, desc[UR36][R120.64+0x19] ;  /* 0x0000192478167981 */ /* 0x000ea4000c1e1100 */
[----:B--2---:R-:W-:-:S05]  /*6340*/  PRMT R3, R22, 0x8880, RZ ;  /* 0x0000888016037816 */ /* 0x004fca00000000ff */
[----:B------:R-:W-:-:S07]  /*6350*/  IMAD R224, R3, R18, RZ ;  /* 0x0000001203e07224 */ /* 0x000fce00078e02ff */
.L_x_249:
[----:B------:R-:W-:Y:S05]  /*6360*/  BSYNC B1 ;  /* 0x0000000000017941 */ /* 0x000fea0003800000 */
.L_x_248:
        /* <DEDUP_REMOVED lines=12> */
.L_x_251:
[----:B------:R-:W-:Y:S05]  /*6430*/  BSYNC B1 ;  /* 0x0000000000017941 */ /* 0x000fea0003800000 */
.L_x_250:
[----:B--2---:R-:W-:Y:S01]  /*6440*/  @!P4 IMAD R3, R38, R19, R224 ;  /* 0x000000132603c224 */ /* 0x004fe200078e02e0 */
[----:B------:R-:W-:Y:S04]  /*6450*/  BSSY B1, `(.L_x_252) ;  /* 0x0000006000017945 */ /* 0x000fe80003800000 */
[----:B------:R2:W-:Y:S01]  /*6460*/  @!P4 STG.E.U8 desc[UR36][R10.64+0x18], R3 ;  /* 0x000018030a00c986 */ /* 0x0005e2000c101124 */
[----:B------:R-:W-:Y:S05]  /*6470*/  @P3 BRA `(.L_x_253) ;  /* 0x00000000000c3947 */ /* 0x000fea0003800000 */
[----:B------:R-:W2:Y:S02]  /*6480*/  LDG.E.U8 R22, desc[UR36][R14.64+0x19] ;  /* 0x000019240e167981 */ /* 0x000ea4000c1e1100 */
[----:B--2---:R-:W-:-:S05]  /*6490*/  PRMT R3, R22, 0x8880, RZ ;  /* 0x0000888016037816 */ /* 0x004fca00000000ff */
[----:B------:R-:W-:-:S07]  /*64a0*/  IMAD R224, R3, R18, RZ ;  /* 0x0000001203e07224 */ /* 0x000fce00078e02ff */
.L_x_253:
[----:B------:R-:W-:Y:S05]  /*64b0*/  BSYNC B1 ;  /* 0x0000000000017941 */ /* 0x000fea0003800000 */
.L_x_252:
[----:B------:R-:W-:Y:S01]  /*64c0*/  @!P3 IMAD R39, R39, R19, R224 ;  /* 0x000000132727b224 */ /* 0x000fe200078e02e0 */
[----:B------:R-:W-:Y:S04]  /*64d0*/  BSSY B1, `(.L_x_254) ;  /* 0x0000006000017945 */ /* 0x000fe80003800000 */
[----:B------:R0:W-:Y:S01]  /*64e0*/  @!P3 STG.E.U8 desc[UR36][R10.64+0x19], R39 ;  /* 0x000019270a00b986 */ /* 0x0001e2000c101124 */
[----:B------:R-:W-:Y:S05]  /*64f0*/  @P5 BRA `(.L_x_255) ;  /* 0x00000000000c5947 */ /* 0x000fea0003800000 */
[----:B------:R-:W2:Y:S02]  /*6500*/  LDG.E.U8 R22, desc[UR36][R120.64+0x20] ;  /* 0x0000202478167981 */ /* 0x000ea4000c1e1100 */
[----:B--2---:R-:W-:-:S05]  /*6510*/  PRMT R3, R22, 0x8880, RZ ;  /* 0x0000888016037816 */ /* 0x004fca00000000ff */
[----:B------:R-:W-:-:S07]  /*6520*/  IMAD R224, R3, R18, RZ ;  /* 0x0000001203e07224 */ /* 0x000fce00078e02ff */
.L_x_255:
[----:B------:R-:W-:Y:S05]  /*6530*/  BSYNC B1 ;  /* 0x0000000000017941 */ /* 0x000fea0003800000 */
.L_x_254:
[----:B--2---:R-:W-:Y:S01]  /*6540*/  @!P5 IMAD R3, R40, R19, R224 ;  /* 0x000000132803d224 */ /* 0x004fe200078e02e0 */
[----:B------:R-:W-:Y:S04]  /*6550*/  BSSY B1, `(.L_x_256) ;  /* 0x0000006000017945 */ /* 0x000fe80003800000 */
[----:B------:R2:W-:Y:S01]  /*6560*/  @!P5 STG.E.U8 desc[UR36][R6.64+0x20], R3 ;  /* 0x000020030600d986 */ /* 0x0005e2000c101124 */
[----:B------:R-:W-:Y:S05]  /*6570*/  @P6 BRA `(.L_x_257) ;  /* 0x00000000000c6947 */ /* 0x000fea0003800000 */
[----:B------:R-:W2:Y:S02]  /*6580*/  LDG.E.U8 R22, desc[UR36][R120.64+0x21] ;  /* 0x0000212478167981 */ /* 0x000ea4000c1e1100 */
[----:B--2---:R-:W-:-:S05]  /*6590*/  PRMT R3, R22, 0x8880, RZ ;  /* 0x0000888016037816 */ /* 0x004fca00000000ff */
[----:B------:R-:W-:-:S07]  /*65a0*/  IMAD R224, R3, R18, RZ ;  /* 0x0000001203e07224 */ /* 0x000fce00078e02ff */
.L_x_257:
[----:B------:R-:W-:Y:S05]  /*65b0*/  BSYNC B1 ;  /* 0x0000000000017941 */ /* 0x000fea0003800000 */
.L_x_256:
[----:B------:R-:W-:Y:S01]  /*65c0*/  @!P6 IMAD R41, R41, R19, R224 ;  /* 0x000000132929e224 */ /* 0x000fe200078e02e0 */
[----:B------:R-:W-:Y:S04]  /*65d0*/  BSSY B1, `(.L_x_258) ;  /* 0x0000006000017945 */ /* 0x000fe80003800000 */
[----:B------:R0:W-:Y:S01]  /*65e0*/  @!P6 STG.E.U8 desc[UR36][R6.64+0x21], R41 ;  /* 0x000021290600e986 */ /* 0x0001e2000c101124 */
[----:B------:R-:W-:Y:S05]  /*65f0*/  @P2 BRA `(.L_x_259) ;  /* 0x00000000000c2947 */ /* 0x000fea0003800000 */
[----:B------:R-:W2:Y:S02]  /*6600*/  LDG.E.U8 R22, desc[UR36][R14.64+0x20] ;  /* 0x000020240e167981 */ /* 0x000ea4000c1e1100 */
[----:B--2---:R-:W-:-:S05]  /*6610*/  PRMT R3, R22, 0x8880, RZ ;  /* 0x0000888016037816 */ /* 0x004fca00000000ff */
[----:B------:R-:W-:-:S07]  /*6620*/  IMAD R224, R3, R18, RZ ;  /* 0x0000001203e07224 */ /* 0x000fce00078e02ff */
.L_x_259:
[----:B------:R-:W-:Y:S05]  /*6630*/  BSYNC B1 ;  /* 0x0000000000017941 */ /* 0x000fea0003800000 */
.L_x_258:
        /* <DEDUP_REMOVED lines=12> */
.L_x_261:
[----:B------:R-:W-:Y:S05]  /*6700*/  BSYNC B1 ;  /* 0x0000000000017941 */ /* 0x000fea0003800000 */
.L_x_260:
[----:B------:R-:W-:Y:S01]  /*6710*/  @!P4 IMAD R43, R43, R19, R224 ;  /* 0x000000132b2bc224 */ /* 0x000fe200078e02e0 */
[----:B------:R-:W-:Y:S04]  /*6720*/  BSSY B1, `(.L_x_262) ;  /* 0x0000006000017945 */ /* 0x000fe80003800000 */
[----:B------:R0:W-:Y:S01]  /*6730*/  @!P4 STG.E.U8 desc[UR36][R10.64+0x21], R43 ;  /* 0x0000212b0a00c986 */ /* 0x0001e2000c101124 */
[----:B------:R-:W-:Y:S05]  /*6740*/  @P3 BRA `(.L_x_263) ;  /* 0x00000000000c3947 */ /* 0x000fea0003800000 */
[----:B------:R-:W2:Y:S02]  /*6750*/  LDG.E.U8 R22, desc[UR36][R120.64+0x28] ;  /* 0x0000282478167981 */ /* 0x000ea4000c1e1100 */
[----:B--2---:R-:W-:-:S05]  /*6760*/  PRMT R3, R22, 0x8880, RZ ;  /* 0x0000888016037816 */ /* 0x004fca00000000ff */
[----:B------:R-:W-:-:S07]  /*6770*/  IMAD R224, R3, R18, RZ ;  /* 0x0000001203e07224 */ /* 0x000fce00078e02ff */
.L_x_263:
[----:B------:R-:W-:Y:S05]  /*6780*/  BSYNC B1 ;  /* 0x0000000000017941 */ /* 0x000fea0003800000 */
.L_x_262:
[----:B--2---:R-:W-:Y:S01]  /*6790*/  @!P3 IMAD R3, R44, R19, R224 ;  /* 0x000000132c03b224 */ /* 0x004fe200078e02e0 */
[----:B------:R-:W-:Y:S04]  /*67a0*/  BSSY B1, `(.L_x_264) ;  /* 0x0000006000017945 */ /* 0x000fe80003800000 */
[----:B------:R2:W-:Y:S01]  /*67b0*/  @!P3 STG.E.U8 desc[UR36][R6.64+0x28], R3 ;  /* 0x000028030600b986 */ /* 0x0005e2000c101124 */
[----:B------:R-:W-:Y:S05]  /*67c0*/  @P5 BRA `(.L_x_265) ;  /* 0x00000000000c5947 */ /* 0x000fea0003800000 */
[----:B------:R-:W2:Y:S02]  /*67d0*/  LDG.E.U8 R22, desc[UR36][R120.64+0x29] ;  /* 0x0000292478167981 */ /* 0x000ea4000c1e1100 */
[----:B--2---:R-:W-:-:S05]  /*67e0*/  PRMT R3, R22, 0x8880, RZ ;  /* 0x0000888016037816 */ /* 0x004fca00000000ff */
[----:B------:R-:W-:-:S07]  /*67f0*/  IMAD R224, R3, R18, RZ ;  /* 0x0000001203e07224 */ /* 0x000fce00078e02ff */
.L_x_265:
[----:B------:R-:W-:Y:S05]  /*6800*/  BSYNC B1 ;  /* 0x0000000000017941 */ /* 0x000fea0003800000 */
.L_x_264:
[----:B------:R-:W-:Y:S01]  /*6810*/  @!P5 IMAD R45, R45, R19, R224 ;  /* 0x000000132d2dd224 */ /* 0x000fe200078e02e0 */
[----:B------:R-:W-:Y:S04]  /*6820*/  BSSY B1, `(.L_x_266) ;  /* 0x0000006000017945 */ /* 0x000fe80003800000 */
[----:B------:R0:W-:Y:S01]  /*6830*/  @!P5 STG.E.U8 desc[UR36][R6.64+0x29], R45 ;  /* 0x0000292d0600d986 */ /* 0x0001e2000c101124 */
[----:B------:R-:W-:Y:S05]  /*6840*/  @P6 BRA `(.L_x_267) ;  /* 0x00000000000c6947 */ /* 0x000fea0003800000 */
[----:B------:R-:W2:Y:S02]  /*6850*/  LDG.E.U8 R22, desc[UR36][R14.64+0x28] ;  /* 0x000028240e167981 */ /* 0x000ea4000c1e1100 */
[----:B--2---:R-:W-:-:S05]  /*6860*/  PRMT R3, R22, 0x8880, RZ ;  /* 0x0000888016037816 */ /* 0x004fca00000000ff */
[----:B------:R-:W-:-:S07]  /*6870*/  IMAD R224, R3, R18, RZ ;  /* 0x0000001203e07224 */ /* 0x000fce00078e02ff */
.L_x_267:
[----:B------:R-:W-:Y:S05]  /*6880*/  BSYNC B1 ;  /* 0x0000000000017941 */ /* 0x000fea0003800000 */
.L_x_266:
[----:B--2---:R-:W-:Y:S01]  /*6890*/  @!P6 IMAD R3, R46, R19, R224 ;  /* 0x000000132e03e224 */ /* 0x004fe200078e02e0 */
[----:B------:R-:W-:Y:S04]  /*68a0*/  BSSY B1, `(.L_x_268) ;  /* 0x0000006000017945 */ /* 0x000fe80003800000 */
[----:B------:R2:W-:Y:S01]  /*68b0*/  @!P6 STG.E.U8 desc[UR36][R10.64+0x28], R3 ;  /* 0x000028030a00e986 */ /* 0x0005e2000c101124 */
[----:B------:R-:W-:Y:S05]  /*68c0*/  @P2 BRA `(.L_x_269) ;  /* 0x00000000000c2947 */ /* 0x000fea0003800000 */
[----:B------:R-:W2:Y:S02]  /*68d0*/  LDG.E.U8 R22, desc[UR36][R14.64+0x29] ;  /* 0x000029240e167981 */ /* 0x000ea4000c1e1100 */
[----:B--2---:R-:W-:-:S05]  /*68e0*/  PRMT R3, R22, 0x8880, RZ ;  /* 0x0000888016037816 */ /* 0x004fca00000000ff */
[----:B------:R-:W-:-:S07]  /*68f0*/  IMAD R224, R3, R18, RZ ;  /* 0x0000001203e07224 */ /* 0x000fce00078e02ff */
.L_x_269:
[----:B------:R-:W-:Y:S05]  /*6900*/  BSYNC B1 ;  /* 0x0000000000017941 */ /* 0x000fea0003800000 */
.L_x_268:
        /* <DEDUP_REMOVED lines=12> */
.L_x_271:
[----:B------:R-:W-:Y:S05]  /*69d0*/  BSYNC B1 ;  /* 0x0000000000017941 */ /* 0x000fea0003800000 */
.L_x_270:
[----:B--2---:R-:W-:Y:S01]  /*69e0*/  @!P4 IMAD R3, R48, R19, R224 ;  /* 0x000000133003c224 */ /* 0x004fe200078e02e0 */
[----:B------:R-:W-:Y:S04]  /*69f0*/  BSSY B1, `(.L_x_272) ;  /* 0x0000006000017945 */ /* 0x000fe80003800000 */
[----:B------:R2:W-:Y:S01]  /*6a00*/  @!P4 STG.E.U8 desc[UR36][R6.64+0x30], R3 ;  /* 0x000030030600c986 */ /* 0x0005e2000c101124 */
[----:B------:R-:W-:Y:S05]  /*6a10*/  @P3 BRA `(.L_x_273) ;  /* 0x00000000000c3947 */ /* 0x000fea0003800000 */
[----:B------:R-:W2:Y:S02]  /*6a20*/  LDG.E.U8 R22, desc[UR36][R120.64+0x31] ;  /* 0x0000312478167981 */ /* 0x000ea4000c1e1100 */
[----:B--2---:R-:W-:-:S05]  /*6a30*/  PRMT R3, R22, 0x8880, RZ ;  /* 0x0000888016037816 */ /* 0x004fca00000000ff */
[----:B------:R-:W-:-:S07]  /*6a40*/  IMAD R224, R3, R18, RZ ;  /* 0x0000001203e07224 */ /* 0x000fce00078e02ff */
.L_x_273:
[----:B------:R-:W-:Y:S05]  /*6a50*/  BSYNC B1 ;  /* 0x0000000000017941 */ /* 0x000fea0003800000 */
.L_x_272:
[----:B------:R-:W-:Y:S01]  /*6a60*/  @!P3 IMAD R49, R49, R19, R224 ;  /* 0x000000133131b224 */ /* 0x000fe200078e02e0 */
[----:B------:R-:W-:Y:S04]  /*6a70*/  BSSY B1, `(.L_x_274) ;  /* 0x0000006000017945 */ /* 0x000fe80003800000 */
[----:B------:R0:W-:Y:S01]  /*6a80*/  @!P3 STG.E.U8 desc[UR36][R6.64+0x31], R49 ;  /* 0x000031310600b986 */ /* 0x0001e2000c101124 */
[----:B------:R-:W-:Y:S05]  /*6a90*/  @P5 BRA `(.L_x_275) ;  /* 0x00000000000c5947 */ /* 0x000fea0003800000 */
[----:B------:R-:W2:Y:S02]  /*6aa0*/  LDG.E.U8 R22, desc[UR36][R14.64+0x30] ;  /* 0x000030240e167981 */ /* 0x000ea4000c1e1100 */
[----:B--2---:R-:W-:-:S05]  /*6ab0*/  PRMT R3, R22, 0x8880, RZ ;  /* 0x0000888016037816 */ /* 0x004fca00000000ff */
[----:B------:R-:W-:-:S07]  /*6ac0*/  IMAD R224, R3, R18, RZ ;  /* 0x0000001203e07224 */ /* 0x000fce00078e02ff */
.L_x_275:
[----:B------:R-:W-:Y:S05]  /*6ad0*/  BSYNC B1 ;  /* 0x0000000000017941 */ /* 0x000fea0003800000 */
.L_x_274:
[----:B--2---:R-:W-:Y:S01]  /*6ae0*/  @!P5 IMAD R3, R50, R19, R224 ;  /* 0x000000133203d224 */ /* 0x004fe200078e02e0 */
[----:B------:R-:W-:Y:S04]  /*6af0*/  BSSY B1, `(.L_x_276) ;  /* 0x0000006000017945 */ /* 0x000fe80003800000 */
[----:B------:R2:W-:Y:S01]  /*6b00*/  @!P5 STG.E.U8 desc[UR36][R10.64+0x30], R3 ;  /* 0x000030030a00d986 */ /* 0x0005e2000c101124 */
[----:B------:R-:W-:Y:S05]  /*6b10*/  @P6 BRA `(.L_x_277) ;  /* 0x00000000000c6947 */ /* 0x000fea0003800000 */
[----:B------:R-:W2:Y:S02]  /*6b20*/  LDG.E.U8 R22, desc[UR36][R14.64+0x31] ;  /* 0x000031240e167981 */ /* 0x000ea4000c1e1100 */
[----:B--2---:R-:W-:-:S05]  /*6b30*/  PRMT R3, R22, 0x8880, RZ ;  /* 0x0000888016037816 */ /* 0x004fca00000000ff */
[----:B------:R-:W-:-:S07]  /*6b40*/  IMAD R224, R3, R18, RZ ;  /* 0x0000001203e07224 */ /* 0x000fce00078e02ff */
.L_x_277:
[----:B------:R-:W-:Y:S05]  /*6b50*/  BSYNC B1 ;  /* 0x0000000000017941 */ /* 0x000fea0003800000 */
.L_x_276:
[----:B------:R-:W-:Y:S01]  /*6b60*/  @!P6 IMAD R51, R51, R19, R224 ;  /* 0x000000133333e224 */ /* 0x000fe200078e02e0 */
[----:B------:R-:W-:Y:S04]  /*6b70*/  BSSY B1, `(.L_x_278) ;  /* 0x0000006000017945 */ /* 0x000fe80003800000 */
[----:B------:R0:W-:Y:S01]  /*6b80*/  @!P6 STG.E.U8 desc[UR36][R10.64+0x31], R51 ;  /* 0x000031330a00e986 */ /* 0x0001e2000c101124 */
[----:B------:R-:W-:Y:S05]  /*6b90*/  @P2 BRA `(.L_x_279) ;  /* 0x00000000000c2947 */ /* 0x000fea0003800000 */
[----:B------:R-:W2:Y:S02]  /*6ba0*/  LDG.E.U8 R22, desc[UR36][R120.64+0x38] ;  /* 0x0000382478167981 */ /* 0x000ea4000c1e1100 */
[----:B--2---:R-:W-:-:S05]  /*6bb0*/  PRMT R3, R22, 0x8880, RZ ;  /* 0x0000888016037816 */ /* 0x004fca00000000ff */
[----:B------:R-:W-:-:S07]  /*6bc0*/  IMAD R224, R3, R18, RZ ;  /* 0x0000001203e07224 */ /* 0x000fce00078e02ff */
.L_x_279:
[----:B------:R-:W-:Y:S05]  /*6bd0*/  BSYNC B1 ;  /* 0x0000000000017941 */ /* 0x000fea0003800000 */
.L_x_278:
        /* <DEDUP_REMOVED lines=12> */
.L_x_281:
[----:B------:R-:W-:Y:S05]  /*6ca0*/  BSYNC B1 ;  /* 0x0000000000017941 */ /* 0x000fea0003800000 */
.L_x_280:
[----:B------:R-:W-:Y:S01]  /*6cb0*/  @!P4 IMAD R53, R53, R19, R224 ;  /* 0x000000133535c224 */ /* 0x000fe200078e02e0 */
[----:B------:R-:W-:Y:S04]  /*6cc0*/  BSSY B1, `(.L_x_282) ;  /* 0x0000006000017945 */ /* 0x000fe80003800000 */
[----:B------:R0:W-:Y:S01]  /*6cd0*/  @!P4 STG.E.U8 desc[UR36][R6.64+0x39], R53 ;  /* 0x000039350600c986 */ /* 0x0001e2000c101124 */
[----:B------:R-:W-:Y:S05]  /*6ce0*/  @P3 BRA `(.L_x_283) ;  /* 0x00000000000c3947 */ /* 0x000fea0003800000 */
[----:B------:R-:W2:Y:S02]  /*6cf0*/  LDG.E.U8 R22, desc[UR36][R14.64+0x38] ;  /* 0x000038240e167981 */ /* 0x000ea4000c1e1100 */
[----:B--2---:R-:W-:-:S05]  /*6d00*/  PRMT R3, R22, 0x8880, RZ ;  /* 0x0000888016037816 */ /* 0x004fca00000000ff */
[----:B------:R-:W-:-:S07]  /*6d10*/  IMAD R224, R3, R18, RZ ;  /* 0x0000001203e07224 */ /* 0x000fce00078e02ff */
.L_x_283:
[----:B------:R-:W-:Y:S05]  /*6d20*/  BSYNC B1 ;  /* 0x0000000000017941 */ /* 0x000fea0003800000 */
.L_x_282:
[----:B--2---:R-:W-:Y:S01]  /*6d30*/  @!P3 IMAD R3, R54, R19, R224 ;  /* 0x000000133603b224 */ /* 0x004fe200078e02e0 */
[----:B------:R-:W-:Y:S04]  /*6d40*/  BSSY B1, `(.L_x_284) ;  /* 0x0000006000017945 */ /* 0x000fe80003800000 */
[----:B------:R2:W-:Y:S01]  /*6d50*/  @!P3 STG.E.U8 desc[UR36][R10.64+0x38], R3 ;  /* 0x000038030a00b986 */ /* 0x0005e2000c101124 */
[----:B------:R-:W-:Y:S05]  /*6d60*/  @P5 BRA `(.L_x_285) ;  /* 0x00000000000c5947 */ /* 0x000fea0003800000 */
[----:B------:R-:W2:Y:S02]  /*6d70*/  LDG.E.U8 R22, desc[UR36][R14.64+0x39] ;  /* 0x000039240e167981 */ /* 0x000ea4000c1e1100 */
[----:B--2---:R-:W-:-:S05]  /*6d80*/  PRMT R3, R22, 0x8880, RZ ;  /* 0x0000888016037816 */ /* 0x004fca00000000ff */
[----:B------:R-:W-:-:S07]  /*6d90*/  IMAD R224, R3, R18, RZ ;  /* 0x0000001203e07224 */ /* 0x000fce00078e02ff */
.L_x_285:
[----:B------:R-:W-:Y:S05]  /*6da0*/  BSYNC B1 ;  /* 0x0000000000017941 */ /* 0x000fea0003800000 */
.L_x_284:
[----:B------:R-:W-:Y:S01]  /*6db0*/  @!P5 IMAD R55, R55, R19, R224 ;  /* 0x000000133737d224 */ /* 0x000fe200078e02e0 */
[----:B------:R-:W-:Y:S04]  /*6dc0*/  BSSY B1, `(.L_x_286) ;  /* 0x0000006000017945 */ /* 0x000fe80003800000 */
[----:B------:R0:W-:Y:S01]  /*6dd0*/  @!P5 STG.E.U8 desc[UR36][R10.64+0x39], R55 ;  /* 0x000039370a00d986 */ /* 0x0001e2000c101124 */
[----:B------:R-:W-:Y:S05]  /*6de0*/  @P6 BRA `(.L_x_287) ;  /* 0x00000000000c6947 */ /* 0x000fea0003800000 */
[----:B------:R-:W2:Y:S02]  /*6df0*/  LDG.E.U8 R22, desc[UR36][R120.64+0x40] ;  /* 0x0000402478167981 */ /* 0x000ea4000c1e1100 */
[----:B--2---:R-:W-:-:S05]  /*6e00*/  PRMT R3, R22, 0x8880, RZ ;  /* 0x0000888016037816 */ /* 0x004fca00000000ff */
[----:B------:R-:W-:-:S07]  /*6e10*/  IMAD R224, R3, R18, RZ ;  /* 0x0000001203e07224 */ /* 0x000fce00078e02ff */
.L_x_287:
[----:B------:R-:W-:Y:S05]  /*6e20*/  BSYNC B1 ;  /* 0x0000000000017941 */ /* 0x000fea0003800000 */
.L_x_286:
[----:B--2---:R-:W-:Y:S01]  /*6e30*/  @!P6 IMAD R3, R56, R19, R224 ;  /* 0x000000133803e224 */ /* 0x004fe200078e02e0 */
[----:B------:R-:W-:Y:S04]  /*6e40*/  BSSY B1, `(.L_x_288) ;  /* 0x0000006000017945 */ /* 0x000fe80003800000 */
[----:B------:R2:W-:Y:S01]  /*6e50*/  @!P6 STG.E.U8 desc[UR36][R6.64+0x40], R3 ;  /* 0x000040030600e986 */ /* 0x0005e2000c101124 */
[----:B------:R-:W-:Y:S05]  /*6e60*/  @P2 BRA `(.L_x_289) ;  /* 0x00000000000c2947 */ /* 0x000fea0003800000 */
[----:B------:R-:W2:Y:S02]  /*6e70*/  LDG.E.U8 R22, desc[UR36][R120.64+0x41] ;  /* 0x0000412478167981 */ /* 0x000ea4000c1e1100 */
[----:B--2---:R-:W-:-:S05]  /*6e80*/  PRMT R3, R22, 0x8880, RZ ;  /* 0x0000888016037816 */ /* 0x004fca00000000ff */
[----:B------:R-:W-:-:S07]  /*6e90*/  IMAD R224, R3, R18, RZ ;  /* 0x0000001203e07224 */ /* 0x000fce00078e02ff */
.L_x_289:
[----:B------:R-:W-:Y:S05]  /*6ea0*/  BSYNC B1 ;  /* 0x0000000000017941 */ /* 0x000fea0003800000 */
.L_x_288:
        /* <DEDUP_REMOVED lines=12> */
.L_x_291:
[----:B------:R-:W-:Y:S05]  /*6f70*/  BSYNC B1 ;  /* 0x0000000000017941 */ /* 0x000fea0003800000 */
.L_x_290:
[----:B--2---:R-:W-:Y:S01]  /*6f80*/  @!P4 IMAD R3, R58, R19, R224 ;  /* 0x000000133a03c224 */ /* 0x004fe200078e02e0 */
[----:B------:R-:W-:Y:S04]  /*6f90*/  BSSY B1, `(.L_x_292) ;  /* 0x0000006000017945 */ /* 0x000fe80003800000 */
[----:B------:R2:W-:Y:S01]  /*6fa0*/  @!P4 STG.E.U8 desc[UR36][R10.64+0x40], R3 ;  /* 0x000040030a00c986 */ /* 0x0005e2000c101124 */
[----:B------:R-:W-:Y:S05]  /*6fb0*/  @P3 BRA `(.L_x_293) ;  /* 0x00000000000c3947 */ /* 0x000fea0003800000 */
[----:B------:R-:W2:Y:S02]  /*6fc0*/  LDG.E.U8 R22, desc[UR36][R14.64+0x41] ;  /* 0x000041240e167981 */ /* 0x000ea4000c1e1100 */
[----:B--2---:R-:W-:-:S05]  /*6fd0*/  PRMT R3, R22, 0x8880, RZ ;  /* 0x0000888016037816 */ /* 0x004fca00000000ff */
[----:B------:R-:W-:-:S07]  /*6fe0*/  IMAD R224, R3, R18, RZ ;  /* 0x0000001203e07224 */ /* 0x000fce00078e02ff */
.L_x_293:
[----:B------:R-:W-:Y:S05]  /*6ff0*/  BSYNC B1 ;  /* 0x0000000000017941 */ /* 0x000fea0003800000 */
.L_x_292:
[----:B------:R-:W-:Y:S01]  /*7000*/  @!P3 IMAD R59, R59, R19, R224 ;  /* 0x000000133b3bb224 */ /* 0x000fe200078e02e0 */
[----:B------:R-:W-:Y:S04]  /*7010*/  BSSY B1, `(.L_x_294) ;  /* 0x0000006000017945 */ /* 0x000fe80003800000 */
[----:B------:R0:W-:Y:S01]  /*7020*/  @!P3 STG.E.U8 desc[UR36][R10.64+0x41], R59 ;  /* 0x0000413b0a00b986 */ /* 0x0001e2000c101124 */
[----:B------:R-:W-:Y:S05]  /*7030*/  @P5 BRA `(.L_x_295) ;  /* 0x00000000000c5947 */ /* 0x000fea0003800000 */
[----:B------:R-:W2:Y:S02]  /*7040*/  LDG.E.U8 R22, desc[UR36][R120.64+0x48] ;  /* 0x0000482478167981 */ /* 0x000ea4000c1e1100 */
[----:B--2---:R-:W-:-:S05]  /*7050*/  PRMT R3, R22, 0x8880, RZ ;  /* 0x0000888016037816 */ /* 0x004fca00000000ff */
[----:B------:R-:W-:-:S07]  /*7060*/  IMAD R224, R3, R18, RZ ;  /* 0x0000001203e07224 */ /* 0x000fce00078e02ff */
.L_x_295:
[----:B------:R-:W-:Y:S05]  /*7070*/  BSYNC B1 ;  /* 0x0000000000017941 */ /* 0x000fea0003800000 */
.L_x_294:
[----:B--2---:R-:W-:Y:S01]  /*7080*/  @!P5 IMAD R3, R60, R19, R224 ;  /* 0x000000133c03d224 */ /* 0x004fe200078e02e0 */
[----:B------:R-:W-:Y:S04]  /*7090*/  BSSY B1, `(.L_x_296) ;  /* 0x0000006000017945 */ /* 0x000fe80003800000 */
[----:B------:R2:W-:Y:S01]  /*70a0*/  @!P5 STG.E.U8 desc[UR36][R6.64+0x48], R3 ;  /* 0x000048030600d986 */ /* 0x0005e2000c101124 */
[----:B------:R-:W-:Y:S05]  /*70b0*/  @P6 BRA `(.L_x_297) ;  /* 0x00000000000c6947 */ /* 0x000fea0003800000 */
[----:B------:R-:W2:Y:S02]  /*70c0*/  LDG.E.U8 R22, desc[UR36][R120.64+0x49] ;  /* 0x0000492478167981 */ /* 0x000ea4000c1e1100 */
[----:B--2---:R-:W-:-:S05]  /*70d0*/  PRMT R3, R22, 0x8880, RZ ;  /* 0x0000888016037816 */ /* 0x004fca00000000ff */
[----:B------:R-:W-:-:S07]  /*70e0*/  IMAD R224, R3, R18, RZ ;  /* 0x0000001203e07224 */ /* 0x000fce00078e02ff */
.L_x_297:
[----:B------:R-:W-:Y:S05]  /*70f0*/  BSYNC B1 ;  /* 0x0000000000017941 */ /* 0x000fea0003800000 */
.L_x_296:
[----:B------:R-:W-:Y:S01]  /*7100*/  @!P6 IMAD R61, R61, R19, R224 ;  /* 0x000000133d3de224 */ /* 0x000fe200078e02e0 */
[----:B------:R-:W-:Y:S04]  /*7110*/  BSSY B1, `(.L_x_298) ;  /* 0x0000006000017945 */ /* 0x000fe80003800000 */
[----:B------:R0:W-:Y:S01]  /*7120*/  @!P6 STG.E.U8 desc[UR36][R6.64+0x49], R61 ;  /* 0x0000493d0600e986 */ /* 0x0001e2000c101124 */
[----:B------:R-:W-:Y:S05]  /*7130*/  @P2 BRA `(.L_x_299) ;  /* 0x00000000000c2947 */ /* 0x000fea0003800000 */
[----:B------:R-:W2:Y:S02]  /*7140*/  LDG.E.U8 R22, desc[UR36][R14.64+0x48] ;  /* 0x000048240e167981 */ /* 0x000ea4000c1e1100 */
[----:B--2---:R-:W-:-:S05]  /*7150*/  PRMT R3, R22, 0x8880, RZ ;  /* 0x0000888016037816 */ /* 0x004fca00000000ff */
[----:B------:R-:W-:-:S07]  /*7160*/  IMAD R224, R3, R18, RZ ;  /* 0x0000001203e07224 */ /* 0x000fce00078e02ff */
.L_x_299:
[----:B------:R-:W-:Y:S05]  /*7170*/  BSYNC B1 ;  /* 0x0000000000017941 */ /* 0x000fea0003800000 */
.L_x_298:
        /* <DEDUP_REMOVED lines=12> */
.L_x_301:
[----:B------:R-:W-:Y:S05]  /*7240*/  BSYNC B1 ;  /* 0x0000000000017941 */ /* 0x000fea0003800000 */
.L_x_300:
[----:B------:R-:W-:Y:S01]  /*7250*/  @!P4 IMAD R63, R63, R19, R224 ;  /* 0x000000133f3fc224 */ /* 0x000fe200078e02e0 */
[----:B------:R-:W-:Y:S04]  /*7260*/  BSSY B1, `(.L_x_302) ;  /* 0x0000006000017945 */ /* 0x000fe80003800000 */
[----:B------:R0:W-:Y:S01]  /*7270*/  @!P4 STG.E.U8 desc[UR36][R10.64+0x49], R63 ;  /* 0x0000493f0a00c986 */ /* 0x0001e2000c101124 */
[----:B------:R-:W-:Y:S05]  /*7280*/  @P3 BRA `(.L_x_303) ;  /* 0x00000000000c3947 */ /* 0x000fea0003800000 */
[----:B------:R-:W2:Y:S02]  /*7290*/  LDG.E.U8 R22, desc[UR36][R120.64+0x50] ;  /* 0x0000502478167981 */ /* 0x000ea4000c1e1100 */
[----:B--2---:R-:W-:-:S05]  /*72a0*/  PRMT R3, R22, 0x8880, RZ ;  /* 0x0000888016037816 */ /* 0x004fca00000000ff */
[----:B------:R-:W-:-:S07]  /*72b0*/  IMAD R224, R3, R18, RZ ;  /* 0x0000001203e07224 */ /* 0x000fce00078e02ff */
.L_x_303:
[----:B------:R-:W-:Y:S05]  /*72c0*/  BSYNC B1 ;  /* 0x0000000000017941 */ /* 0x000fea0003800000 */
.L_x_302:
[----:B--2---:R-:W-:Y:S01]  /*72d0*/  @!P3 IMAD R3, R64, R19, R224 ;  /* 0x000000134003b224 */ /* 0x004fe200078e02e0 */
[----:B------:R-:W-:Y:S04]  /*72e0*/  BSSY B1, `(.L_x_304) ;  /* 0x0000006000017945 */ /* 0x000fe80003800000 */
[----:B------:R2:W-:Y:S01]  /*72f0*/  @!P3 STG.E.U8 desc[UR36][R6.64+0x50], R3 ;  /* 0x000050030600b986 */ /* 0x0005e2000c101124 */
[----:B------:R-:W-:Y:S05]  /*7300*/  @P5 BRA `(.L_x_305) ;  /* 0x00000000000c5947 */ /* 0x000fea0003800000 */
[----:B------:R-:W2:Y:S02]  /*7310*/  LDG.E.U8 R22, desc[UR36][R120.64+0x51] ;  /* 0x0000512478167981 */ /* 0x000ea4000c1e1100 */
[----:B--2---:R-:W-:-:S05]  /*7320*/  PRMT R3, R22, 0x8880, RZ ;  /* 0x0000888016037816 */ /* 0x004fca00000000ff */
[----:B------:R-:W-:-:S07]  /*7330*/  IMAD R224, R3, R18, RZ ;  /* 0x0000001203e07224 */ /* 0x000fce00078e02ff */
.L_x_305:
[----:B------:R-:W-:Y:S05]  /*7340*/  BSYNC B1 ;  /* 0x0000000000017941 */ /* 0x000fea0003800000 */
.L_x_304:
[----:B------:R-:W-:Y:S01]  /*7350*/  @!P5 IMAD R65, R65, R19, R224 ;  /* 0x000000134141d224 */ /* 0x000fe200078e02e0 */
[----:B------:R-:W-:Y:S04]  /*7360*/  BSSY B1, `(.L_x_306) ;  /* 0x0000006000017945 */ /* 0x000fe80003800000 */
[----:B------:R0:W-:Y:S01]  /*7370*/  @!P5 STG.E.U8 desc[UR36][R6.64+0x51], R65 ;  /* 0x000051410600d986 */ /* 0x0001e2000c101124 */
[----:B------:R-:W-:Y:S05]  /*7380*/  @P6 BRA `(.L_x_307) ;  /* 0x00000000000c6947 */ /* 0x000fea0003800000 */
[----:B------:R-:W2:Y:S02]  /*7390*/  LDG.E.U8 R22, desc[UR36][R14.64+0x50] ;  /* 0x000050240e167981 */ /* 0x000ea4000c1e1100 */
[----:B--2---:R-:W-:-:S05]  /*73a0*/  PRMT R3, R22, 0x8880, RZ ;  /* 0x0000888016037816 */ /* 0x004fca00000000ff */
[----:B------:R-:W-:-:S07]  /*73b0*/  IMAD R224, R3, R18, RZ ;  /* 0x0000001203e07224 */ /* 0x000fce00078e02ff */
.L_x_307:
[----:B------:R-:W-:Y:S05]  /*73c0*/  BSYNC B1 ;  /* 0x0000000000017941 */ /* 0x000fea0003800000 */
.L_x_306:
[----:B--2---:R-:W-:Y:S01]  /*73d0*/  @!P6 IMAD R3, R66, R19, R224 ;  /* 0x000000134203e224 */ /* 0x004fe200078e02e0 */
[----:B------:R-:W-:Y:S04]  /*73e0*/  BSSY B1, `(.L_x_308) ;  /* 0x0000006000017945 */ /* 0x000fe80003800000 */
[----:B------:R2:W-:Y:S01]  /*73f0*/  @!P6 STG.E.U8 desc[UR36][R10.64+0x50], R3 ;  /* 0x000050030a00e986 */ /* 0x0005e2000c101124 */
[----:B------:R-:W-:Y:S05]  /*7400*/  @P2 BRA `(.L_x_309) ;  /* 0x00000000000c2947 */ /* 0x000fea0003800000 */
[----:B------:R-:W2:Y:S02]  /*7410*/  LDG.E.U8 R22, desc[UR36][R14.64+0x51] ;  /* 0x000051240e167981 */ /* 0x000ea4000c1e1100 */
[----:B--2---:R-:W-:-:S05]  /*7420*/  PRMT R3, R22, 0x8880, RZ ;  /* 0x0000888016037816 */ /* 0x004fca00000000ff */
[----:B------:R-:W-:-:S07]  /*7430*/  IMAD R224, R3, R18, RZ ;  /* 0x0000001203e07224 */ /* 0x000fce00078e02ff */
.L_x_309:
[----:B------:R-:W-:Y:S05]  /*7440*/  BSYNC B1 ;  /* 0x0000000000017941 */ /* 0x000fea0003800000 */
.L_x_308:
        /* <DEDUP_REMOVED lines=12> */
.L_x_311:
[----:B------:R-:W-:Y:S05]  /*7510*/  BSYNC B1 ;  /* 0x0000000000017941 */ /* 0x000fea0003800000 */
.L_x_310:
[----:B--2---:R-:W-:Y:S01]  /*7520*/  @!P4 IMAD R3, R68, R19, R224 ;  /* 0x000000134403c224 */ /* 0x004fe200078e02e0 */
[----:B------:R-:W-:Y:S04]  /*7530*/  BSSY B1, `(.L_x_312) ;  /* 0x0000006000017945 */ /* 0x000fe80003800000 */
[----:B------:R2:W-:Y:S01]  /*7540*/  @!P4 STG.E.U8 desc[UR36][R6.64+0x58], R3 ;  /* 0x000058030600c986 */ /* 0x0005e2000c101124 */
[----:B------:R-:W-:Y:S05]  /*7550*/  @P3 BRA `(.L_x_313) ;  /* 0x00000000000c3947 */ /* 0x000fea0003800000 */
[----:B------:R-:W2:Y:S02]  /*7560*/  LDG.E.U8 R22, desc[UR36][R120.64+0x59] ;  /* 0x0000592478167981 */ /* 0x000ea4000c1e1100 */
[----:B--2---:R-:W-:-:S05]  /*7570*/  PRMT R3, R22, 0x8880, RZ ;  /* 0x0000888016037816 */ /* 0x004fca00000000ff */
[----:B------:R-:W-:-:S07]  /*7580*/  IMAD R224, R3, R18, RZ ;  /* 0x0000001203e07224 */ /* 0x000fce00078e02ff */
.L_x_313:
[----:B------:R-:W-:Y:S05]  /*7590*/  BSYNC B1 ;  /* 0x0000000000017941 */ /* 0x000fea0003800000 */
.L_x_312:
[----:B------:R-:W-:Y:S01]  /*75a0*/  @!P3 IMAD R69, R69, R19, R224 ;  /* 0x000000134545b224 */ /* 0x000fe200078e02e0 */
[----:B------:R-:W-:Y:S04]  /*75b0*/  BSSY B1, `(.L_x_314) ;  /* 0x0000006000017945 */ /* 0x000fe80003800000 */
[----:B------:R0:W-:Y:S01]  /*75c0*/  @!P3 STG.E.U8 desc[UR36][R6.64+0x59], R69 ;  /* 0x000059450600b986 */ /* 0x0001e2000c101124 */
[----:B------:R-:W-:Y:S05]  /*75d0*/  @P5 BRA `(.L_x_315) ;  /* 0x00000000000c5947 */ /* 0x000fea0003800000 */
[----:B------:R-:W2:Y:S02]  /*75e0*/  LDG.E.U8 R22, desc[UR36][R14.64+0x58] ;  /* 0x000058240e167981 */ /* 0x000ea4000c1e1100 */
[----:B--2---:R-:W-:-:S05]  /*75f0*/  PRMT R3, R22, 0x8880, RZ ;  /* 0x0000888016037816 */ /* 0x004fca00000000ff */
[----:B------:R-:W-:-:S07]  /*7600*/  IMAD R224, R3, R18, RZ ;  /* 0x0000001203e07224 */ /* 0x000fce00078e02ff */
.L_x_315:
[----:B------:R-:W-:Y:S05]  /*7610*/  BSYNC B1 ;  /* 0x0000000000017941 */ /* 0x000fea0003800000 */
.L_x_314:
[----:B--2---:R-:W-:Y:S01]  /*7620*/  @!P5 IMAD R3, R70, R19, R224 ;  /* 0x000000134603d224 */ /* 0x004fe200078e02e0 */
[----:B------:R-:W-:Y:S04]  /*7630*/  BSSY B1, `(.L_x_316) ;  /* 0x0000006000017945 */ /* 0x000fe80003800000 */
[----:B------:R2:W-:Y:S01]  /*7640*/  @!P5 STG.E.U8 desc[UR36][R10.64+0x58], R3 ;  /* 0x000058030a00d986 */ /* 0x0005e2000c101124 */
[----:B------:R-:W-:Y:S05]  /*7650*/  @P6 BRA `(.L_x_317) ;  /* 0x00000000000c6947 */ /* 0x000fea0003800000 */
[----:B------:R-:W2:Y:S02]  /*7660*/  LDG.E.U8 R22, desc[UR36][R14.64+0x59] ;  /* 0x000059240e167981 */ /* 0x000ea4000c1e1100 */
[----:B--2---:R-:W-:-:S05]  /*7670*/  PRMT R3, R22, 0x8880, RZ ;  /* 0x0000888016037816 */ /* 0x004fca00000000ff */
[----:B------:R-:W-:-:S07]  /*7680*/  IMAD R224, R3, R18, RZ ;  /* 0x0000001203e07224 */ /* 0x000fce00078e02ff */
.L_x_317:
[----:B------:R-:W-:Y:S05]  /*7690*/  BSYNC B1 ;  /* 0x0000000000017941 */ /* 0x000fea0003800000 */
.L_x_316:
[----:B------:R-:W-:Y:S01]  /*76a0*/  @!P6 IMAD R71, R71, R19, R224 ;  /* 0x000000134747e224 */ /* 0x000fe200078e02e0 */
[----:B------:R-:W-:Y:S04]  /*76b0*/  BSSY B1, `(.L_x_318) ;  /* 0x0000006000017945 */ /* 0x000fe80003800000 */
[----:B------:R0:W-:Y:S01]  /*76c0*/  @!P6 STG.E.U8 desc[UR36][R10.64+0x59], R71 ;  /* 0x000059470a00e986 */ /* 0x0001e2000c101124 */
[----:B------:R-:W-:Y:S05]  /*76d0*/  @P2 BRA `(.L_x_319) ;  /* 0x00000000000c2947 */ /* 0x000fea0003800000 */
[----:B------:R-:W2:Y:S02]  /*76e0*/  LDG.E.U8 R22, desc[UR36][R120.64+0x60] ;  /* 0x0000602478167981 */ /* 0x000ea4000c1e1100 */
[----:B--2---:R-:W-:-:S05]  /*76f0*/  PRMT R3, R22, 0x8880, RZ ;  /* 0x0000888016037816 */ /* 0x004fca00000000ff */
[----:B------:R-:W-:-:S07]  /*7700*/  IMAD R224, R3, R18, RZ ;  /* 0x0000001203e07224 */ /* 0x000fce00078e02ff */
.L_x_319:
[----:B------:R-:W-:Y:S05]  /*7710*/  BSYNC B1 ;  /* 0x0000000000017941 */ /* 0x000fea0003800000 */
.L_x_318:
        /* <DEDUP_REMOVED lines=12> */
.L_x_321:
[----:B------:R-:W-:Y:S05]  /*77e0*/  BSYNC B1 ;  /* 0x0000000000017941 */ /* 0x000fea0003800000 */
.L_x_320:
[----:B------:R-:W-:Y:S01]  /*77f0*/  @!P4 IMAD R73, R73, R19, R224 ;  /* 0x000000134949c224 */ /* 0x000fe200078e02e0 */
[----:B------:R-:W-:Y:S04]  /*7800*/  BSSY B1, `(.L_x_322) ;  /* 0x0000006000017945 */ /* 0x000fe80003800000 */
[----:B------:R0:W-:Y:S01]  /*7810*/  @!P4 STG.E.U8 desc[UR36][R6.64+0x61], R73 ;  /* 0x000061490600c986 */ /* 0x0001e2000c101124 */
[----:B------:R-:W-:Y:S05]  /*7820*/  @P3 BRA `(.L_x_323) ;  /* 0x00000000000c3947 */ /* 0x000fea0003800000 */
[----:B------:R-:W2:Y:S02]  /*7830*/  LDG.E.U8 R22, desc[UR36][R14.64+0x60] ;  /* 0x000060240e167981 */ /* 0x000ea4000c1e1100 */
[----:B--2---:R-:W-:-:S05]  /*7840*/  PRMT R3, R22, 0x8880, RZ ;  /* 0x0000888016037816 */ /* 0x004fca00000000ff */
[----:B------:R-:W-:-:S07]  /*7850*/  IMAD R224, R3, R18, RZ ;  /* 0x0000001203e07224 */ /* 0x000fce00078e02ff */
.L_x_323:
[----:B------:R-:W-:Y:S05]  /*7860*/  BSYNC B1 ;  /* 0x0000000000017941 */ /* 0x000fea0003800000 */
.L_x_322:
[----:B--2---:R-:W-:Y:S01]  /*7870*/  @!P3 IMAD R3, R74, R19, R224 ;  /* 0x000000134a03b224 */ /* 0x004fe200078e02e0 */
[----:B------:R-:W-:Y:S04]  /*7880*/  BSSY B1, `(.L_x_324) ;  /* 0x0000006000017945 */ /* 0x000fe80003800000 */
[----:B------:R2:W-:Y:S01]  /*7890*/  @!P3 STG.E.U8 desc[UR36][R10.64+0x60], R3 ;  /* 0x000060030a00b986 */ /* 0x0005e2000c101124 */
[----:B------:R-:W-:Y:S05]  /*78a0*/  @P5 BRA `(.L_x_325) ;  /* 0x00000000000c5947 */ /* 0x000fea0003800000 */
[----:B------:R-:W2:Y:S02]  /*78b0*/  LDG.E.U8 R22, desc[UR36][R14.64+0x61] ;  /* 0x000061240e167981 */ /* 0x000ea4000c1e1100 */
[----:B--2---:R-:W-:-:S05]  /*78c0*/  PRMT R3, R22, 0x8880, RZ ;  /* 0x0000888016037816 */ /* 0x004fca00000000ff */
[----:B------:R-:W-:-:S07]  /*78d0*/  IMAD R224, R3, R18, RZ ;  /* 0x0000001203e07224 */ /* 0x000fce00078e02ff */
.L_x_325:
[----:B------:R-:W-:Y:S05]  /*78e0*/  BSYNC B1 ;  /* 0x0000000000017941 */ /* 0x000fea0003800000 */
.L_x_324:
[----:B------:R-:W-:Y:S01]  /*78f0*/  @!P5 IMAD R75, R75, R19, R224 ;  /* 0x000000134b4bd224 */ /* 0x000fe200078e02e0 */
[----:B------:R-:W-:Y:S04]  /*7900*/  BSSY B1, `(.L_x_326) ;  /* 0x0000006000017945 */ /* 0x000fe80003800000 */
[----:B------:R0:W-:Y:S01]  /*7910*/  @!P5 STG.E.U8 desc[UR36][R10.64+0x61], R75 ;  /* 0x0000614b0a00d986 */ /* 0x0001e2000c101124 */
[----:B------:R-:W-:Y:S05]  /*7920*/  @P6 BRA `(.L_x_327) ;  /* 0x00000000000c6947 */ /* 0x000fea0003800000 */
[----:B------:R-:W2:Y:S02]  /*7930*/  LDG.E.U8 R22, desc[UR36][R120.64+0x68] ;  /* 0x0000682478167981 */ /* 0x000ea4000c1e1100 */
[----:B--2---:R-:W-:-:S05]  /*7940*/  PRMT R3, R22, 0x8880, RZ ;  /* 0x0000888016037816 */ /* 0x004fca00000000ff */
[----:B------:R-:W-:-:S07]  /*7950*/  IMAD R224, R3, R18, RZ ;  /* 0x0000001203e07224 */ /* 0x000fce00078e02ff */
.L_x_327:
[----:B------:R-:W-:Y:S05]  /*7960*/  BSYNC B1 ;  /* 0x0000000000017941 */ /* 0x000fea0003800000 */
.L_x_326:
[----:B--2---:R-:W-:Y:S01]  /*7970*/  @!P6 IMAD R3, R76, R19, R224 ;  /* 0x000000134c03e224 */ /* 0x004fe200078e02e0 */
[----:B------:R-:W-:Y:S04]  /*7980*/  BSSY B1, `(.L_x_328) ;  /* 0x0000006000017945 */ /* 0x000fe80003800000 */
[----:B------:R2:W-:Y:S01]  /*7990*/  @!P6 STG.E.U8 desc[UR36][R6.64+0x68], R3 ;  /* 0x000068030600e986 */ /* 0x0005e2000c101124 */
[----:B------:R-:W-:Y:S05]  /*79a0*/  @P2 BRA `(.L_x_329) ;  /* 0x00000000000c2947 */ /* 0x000fea0003800000 */
[----:B------:R-:W2:Y:S02]  /*79b0*/  LDG.E.U8 R22, desc[UR36][R120.64+0x69] ;  /* 0x0000692478167981 */ /* 0x000ea4000c1e1100 */
[----:B--2---:R-:W-:-:S05]  /*79c0*/  PRMT R3, R22, 0x8880, RZ ;  /* 0x0000888016037816 */ /* 0x004fca00000000ff */
[----:B------:R-:W-:-:S07]  /*79d0*/  IMAD R224, R3, R18, RZ ;  /* 0x0000001203e07224 */ /* 0x000fce00078e02ff */
.L_x_329:
[----:B------:R-:W-:Y:S05]  /*79e0*/  BSYNC B1 ;  /* 0x0000000000017941 */ /* 0x000fea0003800000 */
.L_x_328:
        /* <DEDUP_REMOVED lines=12> */
.L_x_331:
[----:B------:R-:W-:Y:S05]  /*7ab0*/  BSYNC B1 ;  /* 0x0000000000017941 */ /* 0x000fea0003800000 */
.L_x_330:
[----:B--2---:R-:W-:Y:S01]  /*7ac0*/  @!P4 IMAD R3, R78, R19, R224 ;  /* 0x000000134e03c224 */ /* 0x004fe200078e02e0 */
[----:B------:R-:W-:Y:S04]  /*7ad0*/  BSSY B1, `(.L_x_332) ;  /* 0x0000006000017945 */ /* 0x000fe80003800000 */
[----:B------:R2:W-:Y:S01]  /*7ae0*/  @!P4 STG.E.U8 desc[UR36][R10.64+0x68], R3 ;  /* 0x000068030a00c986 */ /* 0x0005e2000c101124 */
[----:B------:R-:W-:Y:S05]  /*7af0*/  @P3 BRA `(.L_x_333) ;  /* 0x00000000000c3947 */ /* 0x000fea0003800000 */
[----:B------:R-:W2:Y:S02]  /*7b00*/  LDG.E.U8 R22, desc[UR36][R14.64+0x69] ;  /* 0x000069240e167981 */ /* 0x000ea4000c1e1100 */
[----:B--2---:R-:W-:-:S05]  /*7b10*/  PRMT R3, R22, 0x8880, RZ ;  /* 0x0000888016037816 */ /* 0x004fca00000000ff */
[----:B------:R-:W-:-:S07]  /*7b20*/  IMAD R224, R3, R18, RZ ;  /* 0x0000001203e07224 */ /* 0x000fce00078e02ff */
.L_x_333:
[----:B------:R-:W-:Y:S05]  /*7b30*/  BSYNC B1 ;  /* 0x0000000000017941 */ /* 0x000fea0003800000 */
.L_x_332:
[----:B------:R-:W-:Y:S01]  /*7b40*/  @!P3 IMAD R79, R79, R19, R224 ;  /* 0x000000134f4fb224 */ /* 0x000fe200078e02e0 */
[----:B------:R-:W-:Y:S04]  /*7b50*/  BSSY B1, `(.L_x_334) ;  /* 0x0000006000017945 */ /* 0x000fe80003800000 */
[----:B------:R0:W-:Y:S01]  /*7b60*/  @!P3 STG.E.U8 desc[UR36][R10.64+0x69], R79 ;  /* 0x0000694f0a00b986 */ /* 0x0001e2000c101124 */
[----:B------:R-:W-:Y:S05]  /*7b70*/  @P5 BRA `(.L_x_335) ;  /* 0x00000000000c5947 */ /* 0x000fea0003800000 */
[----:B------:R-:W2:Y:S02]  /*7b80*/  LDG.E.U8 R22, desc[UR36][R120.64+0x70] ;  /* 0x0000702478167981 */ /* 0x000ea4000c1e1100 */
[----:B--2---:R-:W-:-:S05]  /*7b90*/  PRMT R3, R22, 0x8880, RZ ;  /* 0x0000888016037816 */ /* 0x004fca00000000ff */
[----:B------:R-:W-:-:S07]  /*7ba0*/  IMAD R224, R3, R18, RZ ;  /* 0x0000001203e07224 */ /* 0x000fce00078e02ff */
.L_x_335:
[----:B------:R-:W-:Y:S05]  /*7bb0*/  BSYNC B1 ;  /* 0x0000000000017941 */ /* 0x000fea0003800000 */
.L_x_334:
[----:B--2---:R-:W-:Y:S01]  /*7bc0*/  @!P5 IMAD R3, R80, R19, R224 ;  /* 0x000000135003d224 */ /* 0x004fe200078e02e0 */
[----:B------:R-:W-:Y:S04]  /*7bd0*/  BSSY B1, `(.L_x_336) ;  /* 0x0000006000017945 */ /* 0x000fe80003800000 */
[----:B------:R2:W-:Y:S01]  /*7be0*/  @!P5 STG.E.U8 desc[UR36][R6.64+0x70], R3 ;  /* 0x000070030600d986 */ /* 0x0005e2000c101124 */
[----:B------:R-:W-:Y:S05]  /*7bf0*/  @P6 BRA `(.L_x_337) ;  /* 0x00000000000c6947 */ /* 0x000fea0003800000 */
[----:B------:R-:W2:Y:S02]  /*7c00*/  LDG.E.U8 R22, desc[UR36][R120.64+0x71] ;  /* 0x0000712478167981 */ /* 0x000ea4000c1e1100 */
[----:B--2---:R-:W-:-:S05]  /*7c10*/  PRMT R3, R22, 0x8880, RZ ;  /* 0x0000888016037816 */ /* 0x004fca00000000ff */
[----:B------:R-:W-:-:S07]  /*7c20*/  IMAD R224, R3, R18, RZ ;  /* 0x0000001203e07224 */ /* 0x000fce00078e02ff */
.L_x_337:
[----:B------:R-:W-:Y:S05]  /*7c30*/  BSYNC B1 ;  /* 0x0000000000017941 */ /* 0x000fea0003800000 */
.L_x_336:
[----:B------:R-:W-:Y:S01]  /*7c40*/  @!P6 IMAD R81, R81, R19, R224 ;  /* 0x000000135151e224 */ /* 0x000fe200078e02e0 */
[----:B------:R-:W-:Y:S04]  /*7c50*/  BSSY B1, `(.L_x_338) ;  /* 0x0000006000017945 */ /* 0x000fe80003800000 */
[----:B------:R0:W-:Y:S01]  /*7c60*/  @!P6 STG.E.U8 desc[UR36][R6.64+0x71], R81 ;  /* 0x000071510600e986 */ /* 0x0001e2000c101124 */
[----:B------:R-:W-:Y:S05]  /*7c70*/  @P2 BRA `(.L_x_339) ;  /* 0x00000000000c2947 */ /* 0x000fea0003800000 */
[----:B------:R-:W2:Y:S02]  /*7c80*/  LDG.E.U8 R22, desc[UR36][R14.64+0x70] ;  /* 0x000070240e167981 */ /* 0x000ea4000c1e1100 */
[----:B--2---:R-:W-:-:S05]  /*7c90*/  PRMT R3, R22, 0x8880, RZ ;  /* 0x0000888016037816 */ /* 0x004fca00000000ff */
[----:B------:R-:W-:-:S07]  /*7ca0*/  IMAD R224, R3, R18, RZ ;  /* 0x0000001203e07224 */ /* 0x000fce00078e02ff */
.L_x_339:
[----:B------:R-:W-:Y:S05]  /*7cb0*/  BSYNC B1 ;  /* 0x0000000000017941 */ /* 0x000fea0003800000 */
.L_x_338:
        /* <DEDUP_REMOVED lines=12> */
.L_x_341:
[----:B------:R-:W-:Y:S05]  /*7d80*/  BSYNC B1 ;  /* 0x0000000000017941 */ /* 0x000fea0003800000 */
.L_x_340:
[----:B------:R-:W-:Y:S01]  /*7d90*/  @!P4 IMAD R83, R83, R19, R224 ;  /* 0x000000135353c224 */ /* 0x000fe200078e02e0 */
[----:B------:R-:W-:Y:S04]  /*7da0*/  BSSY B1, `(.L_x_342) ;  /* 0x0000006000017945 */ /* 0x000fe80003800000 */
[----:B------:R0:W-:Y:S01]  /*7db0*/  @!P4 STG.E.U8 desc[UR36][R10.64+0x71], R83 ;  /* 0x000071530a00c986 */ /* 0x0001e2000c101124 */
[----:B------:R-:W-:Y:S05]  /*7dc0*/  @P3 BRA `(.L_x_343) ;  /* 0x00000000000c3947 */ /* 0x000fea0003800000 */
[----:B------:R-:W2:Y:S02]  /*7dd0*/  LDG.E.U8 R22, desc[UR36][R120.64+0x78] ;  /* 0x0000782478167981 */ /* 0x000ea4000c1e1100 */
[----:B--2---:R-:W-:-:S05]  /*7de0*/  PRMT R3, R22, 0x8880, RZ ;  /* 0x0000888016037816 */ /* 0x004fca00000000ff */
[----:B------:R-:W-:-:S07]  /*7df0*/  IMAD R224, R3, R18, RZ ;  /* 0x0000001203e07224 */ /* 0x000fce00078e02ff */
.L_x_343:
[----:B------:R-:W-:Y:S05]  /*7e00*/  BSYNC B1 ;  /* 0x0000000000017941 */ /* 0x000fea0003800000 */
.L_x_342:
[----:B--2---:R-:W-:Y:S01]  /*7e10*/  @!P3 IMAD R3, R84, R19, R224 ;  /* 0x000000135403b224 */ /* 0x004fe200078e02e0 */
[----:B------:R-:W-:Y:S04]  /*7e20*/  BSSY B1, `(.L_x_344) ;  /* 0x0000006000017945 */ /* 0x000fe80003800000 */
[----:B------:R2:W-:Y:S01]  /*7e30*/  @!P3 STG.E.U8 desc[UR36][R6.64+0x78], R3 ;  /* 0x000078030600b986 */ /* 0x0005e2000c101124 */
[----:B------:R-:W-:Y:S05]  /*7e40*/  @P5 BRA `(.L_x_345) ;  /* 0x00000000000c5947 */ /* 0x000fea0003800000 */
[----:B------:R-:W2:Y:S02]  /*7e50*/  LDG.E.U8 R22, desc[UR36][R120.64+0x79] ;  /* 0x0000792478167981 */ /* 0x000ea4000c1e1100 */
[----:B--2---:R-:W-:-:S05]  /*7e60*/  PRMT R3, R22, 0x8880, RZ ;  /* 0x0000888016037816 */ /* 0x004fca00000000ff */
[----:B------:R-:W-:-:S07]  /*7e70*/  IMAD R224, R3, R18, RZ ;  /* 0x0000001203e07224 */ /* 0x000fce00078e02ff */
.L_x_345:
[----:B------:R-:W-:Y:S05]  /*7e80*/  BSYNC B1 ;  /* 0x0000000000017941 */ /* 0x000fea0003800000 */
.L_x_344:
[----:B------:R-:W-:Y:S01]  /*7e90*/  @!P5 IMAD R85, R85, R19, R224 ;  /* 0x000000135555d224 */ /* 0x000fe200078e02e0 */
[----:B------:R-:W-:Y:S04]  /*7ea0*/  BSSY B1, `(.L_x_346) ;  /* 0x0000006000017945 */ /* 0x000fe80003800000 */
[----:B------:R0:W-:Y:S01]  /*7eb0*/  @!P5 STG.E.U8 desc[UR36][R6.64+0x79], R85 ;  /* 0x000079550600d986 */ /* 0x0001e2000c101124 */
[----:B------:R-:W-:Y:S05]  /*7ec0*/  @P6 BRA `(.L_x_347) ;  /* 0x00000000000c6947 */ /* 0x000fea0003800000 */
[----:B------:R-:W2:Y:S02]  /*7ed0*/  LDG.E.U8 R22, desc[UR36][R14.64+0x78] ;  /* 0x000078240e167981 */ /* 0x000ea4000c1e1100 */
[----:B--2---:R-:W-:-:S05]  /*7ee0*/  PRMT R3, R22, 0x8880, RZ ;  /* 0x0000888016037816 */ /* 0x004fca00000000ff */
[----:B------:R-:W-:-:S07]  /*7ef0*/  IMAD R224, R3, R18, RZ ;  /* 0x0000001203e07224 */ /* 0x000fce00078e02ff */
.L_x_347:
[----:B------:R-:W-:Y:S05]  /*7f00*/  BSYNC B1 ;  /* 0x0000000000017941 */ /* 0x000fea0003800000 */
.L_x_346:
[----:B--2---:R-:W-:Y:S01]  /*7f10*/  @!P6 IMAD R3, R86, R19, R224 ;  /* 0x000000135603e224 */ /* 0x004fe200078e02e0 */
[----:B------:R-:W-:Y:S04]  /*7f20*/  BSSY B1, `(.L_x_348) ;  /* 0x0000006000017945 */ /* 0x000fe80003800000 */
[----:B------:R2:W-:Y:S01]  /*7f30*/  @!P6 STG.E.U8 desc[UR36][R10.64+0x78], R3 ;  /* 0x000078030a00e986 */ /* 0x0005e2000c101124 */
[----:B------:R-:W-:Y:S05]  /*7f40*/  @P2 BRA `(.L_x_349) ;  /* 0x00000000000c2947 */ /* 0x000fea0003800000 */
[----:B------:R-:W2:Y:S02]  /*7f50*/  LDG.E.U8 R22, desc[UR36][R14.64+0x79] ;  /* 0x000079240e167981 */ /* 0x000ea4000c1e1100 */
[----:B--2---:R-:W-:-:S05]  /*7f60*/  PRMT R3, R22, 0x8880, RZ ;  /* 0x0000888016037816 */ /* 0x004fca00000000ff */
[----:B------:R-:W-:-:S07]  /*7f70*/  IMAD R224, R3, R18, RZ ;  /* 0x0000001203e07224 */ /* 0x000fce00078e02ff */
.L_x_349:
[----:B------:R-:W-:Y:S05]  /*7f80*/  BSYNC B1 ;  /* 0x0000000000017941 */ /* 0x000fea0003800000 */
.L_x_348:
        /* <DEDUP_REMOVED lines=12> */
.L_x_351:
[----:B------:R-:W-:Y:S05]  /*8050*/  BSYNC B1 ;  /* 0x0000000000017941 */ /* 0x000fea0003800000 */
.L_x_350:
[----:B--2---:R-:W-:Y:S01]  /*8060*/  @!P4 IMAD R3, R88, R19, R224 ;  /* 0x000000135803c224 */ /* 0x004fe200078e02e0 */
[----:B------:R-:W-:Y:S04]  /*8070*/  BSSY B1, `(.L_x_352) ;  /* 0x0000006000017945 */ /* 0x000fe80003800000 */
[----:B------:R2:W-:Y:S01]  /*8080*/  @!P4 STG.E.U8 desc[UR36][R6.64+0x80], R3 ;  /* 0x000080030600c986 */ /* 0x0005e2000c101124 */
[----:B------:R-:W-:Y:S05]  /*8090*/  @P3 BRA `(.L_x_353) ;  /* 0x00000000000c3947 */ /* 0x000fea0003800000 */
[----:B------:R-:W2:Y:S02]  /*80a0*/  LDG.E.U8 R22, desc[UR36][R120.64+0x81] ;  /* 0x0000812478167981 */ /* 0x000ea4000c1e1100 */
[----:B--2---:R-:W-:-:S05]  /*80b0*/  PRMT R3, R22, 0x8880, RZ ;  /* 0x0000888016037816 */ /* 0x004fca00000000ff */
[----:B------:R-:W-:-:S07]  /*80c0*/  IMAD R224, R3, R18, RZ ;  /* 0x0000001203e07224 */ /* 0x000fce00078e02ff */
.L_x_353:
[----:B------:R-:W-:Y:S05]  /*80d0*/  BSYNC B1 ;  /* 0x0000000000017941 */ /* 0x000fea0003800000 */
.L_x_352:
[----:B------:R-:W-:Y:S01]  /*80e0*/  @!P3 IMAD R89, R89, R19, R224 ;  /* 0x000000135959b224 */ /* 0x000fe200078e02e0 */
[----:B------:R-:W-:Y:S04]  /*80f0*/  BSSY B1, `(.L_x_354) ;  /* 0x0000006000017945 */ /* 0x000fe80003800000 */
[----:B------:R0:W-:Y:S01]  /*8100*/  @!P3 STG.E.U8 desc[UR36][R6.64+0x81], R89 ;  /* 0x000081590600b986 */ /* 0x0001e2000c101124 */
[----:B------:R-:W-:Y:S05]  /*8110*/  @P5 BRA `(.L_x_355) ;  /* 0x00000000000c5947 */ /* 0x000fea0003800000 */
[----:B------:R-:W2:Y:S02]  /*8120*/  LDG.E.U8 R22, desc[UR36][R14.64+0x80] ;  /* 0x000080240e167981 */ /* 0x000ea4000c1e1100 */
[----:B--2---:R-:W-:-:S05]  /*8130*/  PRMT R3, R22, 0x8880, RZ ;  /* 0x0000888016037816 */ /* 0x004fca00000000ff */
[----:B------:R-:W-:-:S07]  /*8140*/  IMAD R224, R3, R18, RZ ;  /* 0x0000001203e07224 */ /* 0x000fce00078e02ff */
.L_x_355:
[----:B------:R-:W-:Y:S05]  /*8150*/  BSYNC B1 ;  /* 0x0000000000017941 */ /* 0x000fea0003800000 */
.L_x_354:
[----:B--2---:R-:W-:Y:S01]  /*8160*/  @!P5 IMAD R3, R90, R19, R224 ;  /* 0x000000135a03d224 */ /* 0x004fe200078e02e0 */
[----:B------:R-:W-:Y:S04]  /*8170*/  BSSY B1, `(.L_x_356) ;  /* 0x0000006000017945 */ /* 0x000fe80003800000 */
[----:B------:R2:W-:Y:S01]  /*8180*/  @!P5 STG.E.U8 desc[UR36][R10.64+0x80], R3 ;  /* 0x000080030a00d986 */ /* 0x0005e2000c101124 */
[----:B------:R-:W-:Y:S05]  /*8190*/  @P6 BRA `(.L_x_357) ;  /* 0x00000000000c6947 */ /* 0x000fea0003800000 */
[----:B------:R-:W2:Y:S02]  /*81a0*/  LDG.E.U8 R22, desc[UR36][R14.64+0x81] ;  /* 0x000081240e167981 */ /* 0x000ea4000c1e1100 */
[----:B--2---:R-:W-:-:S05]  /*81b0*/  PRMT R3, R22, 0x8880, RZ ;  /* 0x0000888016037816 */ /* 0x004fca00000000ff */
[----:B------:R-:W-:-:S07]  /*81c0*/  IMAD R224, R3, R18, RZ ;  /* 0x0000001203e07224 */ /* 0x000fce00078e02ff */
.L_x_357:
[----:B------:R-:W-:Y:S05]  /*81d0*/  BSYNC B1 ;  /* 0x0000000000017941 */ /* 0x000fea0003800000 */
.L_x_356:
[----:B------:R-:W-:Y:S01]  /*81e0*/  @!P6 IMAD R91, R91, R19, R224 ;  /* 0x000000135b5be224 */ /* 0x000fe200078e02e0 */
[----:B------:R-:W-:Y:S04]  /*81f0*/  BSSY B1, `(.L_x_358) ;  /* 0x0000006000017945 */ /* 0x000fe80003800000 */
[----:B------:R0:W-:Y:S01]  /*8200*/  @!P6 STG.E.U8 desc[UR36][R10.64+0x81], R91 ;  /* 0x0000815b0a00e986 */ /* 0x0001e2000c101124 */
[----:B------:R-:W-:Y:S05]  /*8210*/  @P2 BRA `(.L_x_359) ;  /* 0x00000000000c2947 */ /* 0x000fea0003800000 */
[----:B------:R-:W2:Y:S02]  /*8220*/  LDG.E.U8 R22, desc[UR36][R120.64+0x88] ;  /* 0x0000882478167981 */ /* 0x000ea4000c1e1100 */
[----:B--2---:R-:W-:-:S05]  /*8230*/  PRMT R3, R22, 0x8880, RZ ;  /* 0x0000888016037816 */ /* 0x004fca00000000ff */
[----:B------:R-:W-:-:S07]  /*8240*/  IMAD R224, R3, R18, RZ ;  /* 0x0000001203e07224 */ /* 0x000fce00078e02ff */
.L_x_359:
[----:B------:R-:W-:Y:S05]  /*8250*/  BSYNC B1 ;  /* 0x0000000000017941 */ /* 0x000fea0003800000 */
.L_x_358:
        /* <DEDUP_REMOVED lines=12> */
.L_x_361:
[----:B------:R-:W-:Y:S05]  /*8320*/  BSYNC B1 ;  /* 0x0000000000017941 */ /* 0x000fea0003800000 */
.L_x_360:
[----:B------:R-:W-:Y:S01]  /*8330*/  @!P4 IMAD R93, R93, R19, R224 ;  /* 0x000000135d5dc224 */ /* 0x000fe200078e02e0 */
[----:B------:R-:W-:Y:S04]  /*8340*/  BSSY B1, `(.L_x_362) ;  /* 0x0000006000017945 */ /* 0x000fe80003800000 */
[----:B------:R0:W-:Y:S01]  /*8350*/  @!P4 STG.E.U8 desc[UR36][R6.64+0x89], R93 ;  /* 0x0000895d0600c986 */ /* 0x0001e2000c101124 */
[----:B------:R-:W-:Y:S05]  /*8360*/  @P3 BRA `(.L_x_363) ;  /* 0x00000000000c3947 */ /* 0x000fea0003800000 */
[----:B------:R-:W2:Y:S02]  /*8370*/  LDG.E.U8 R22, desc[UR36][R14.64+0x88] ;  /* 0x000088240e167981 */ /* 0x000ea4000c1e1100 */
[----:B--2---:R-:W-:-:S05]  /*8380*/  PRMT R3, R22, 0x8880, RZ ;  /* 0x0000888016037816 */ /* 0x004fca00000000ff */
[----:B------:R-:W-:-:S07]  /*8390*/  IMAD R224, R3, R18, RZ ;  /* 0x0000001203e07224 */ /* 0x000fce00078e02ff */
.L_x_363:
[----:B------:R-:W-:Y:S05]  /*83a0*/  BSYNC B1 ;  /* 0x0000000000017941 */ /* 0x000fea0003800000 */
.L_x_362:
[----:B--2---:R-:W-:Y:S01]  /*83b0*/  @!P3 IMAD R3, R94, R19, R224 ;  /* 0x000000135e03b224 */ /* 0x004fe200078e02e0 */
[----:B------:R-:W-:Y:S04]  /*83c0*/  BSSY B1, `(.L_x_364) ;  /* 0x0000006000017945 */ /* 0x000fe80003800000 */
[----:B------:R2:W-:Y:S01]  /*83d0*/  @!P3 STG.E.U8 desc[UR36][R10.64+0x88], R3 ;  /* 0x000088030a00b986 */ /* 0x0005e2000c101124 */
[----:B------:R-:W-:Y:S05]  /*83e0*/  @P5 BRA `(.L_x_365) ;  /* 0x00000000000c5947 */ /* 0x000fea0003800000 */
[----:B------:R-:W2:Y:S02]  /*83f0*/  LDG.E.U8 R22, desc[UR36][R14.64+0x89] ;  /* 0x000089240e167981 */ /* 0x000ea4000c1e1100 */
[----:B--2---:R-:W-:-:S05]  /*8400*/  PRMT R3, R22, 0x8880, RZ ;  /* 0x0000888016037816 */ /* 0x004fca00000000ff */
[----:B------:R-:W-:-:S07]  /*8410*/  IMAD R224, R3, R18, RZ ;  /* 0x0000001203e07224 */ /* 0x000fce00078e02ff */
.L_x_365:
[----:B------:R-:W-:Y:S05]  /*8420*/  BSYNC B1 ;  /* 0x0000000000017941 */ /* 0x000fea0003800000 */
.L_x_364:
[----:B------:R-:W-:Y:S01]  /*8430*/  @!P5 IMAD R95, R95, R19, R224 ;  /* 0x000000135f5fd224 */ /* 0x000fe200078e02e0 */
[----:B------:R-:W-:Y:S04]  /*8440*/  BSSY B1, `(.L_x_366) ;  /* 0x0000006000017945 */ /* 0x000fe80003800000 */
[----:B------:R0:W-:Y:S01]  /*8450*/  @!P5 STG.E.U8 desc[UR36][R10.64+0x89], R95 ;  /* 0x0000895f0a00d986 */ /* 0x0001e2000c101124 */
[----:B------:R-:W-:Y:S05]  /*8460*/  @P6 BRA `(.L_x_367) ;  /* 0x00000000000c6947 */ /* 0x000fea0003800000 */
[----:B------:R-:W2:Y:S02]  /*8470*/  LDG.E.U8 R22, desc[UR36][R120.64+0x90] ;  /* 0x0000902478167981 */ /* 0x000ea4000c1e1100 */
[----:B--2---:R-:W-:-:S05]  /*8480*/  PRMT R3, R22, 0x8880, RZ ;  /* 0x0000888016037816 */ /* 0x004fca00000000ff */
[----:B------:R-:W-:-:S07]  /*8490*/  IMAD R224, R3, R18, RZ ;  /* 0x0000001203e07224 */ /* 0x000fce00078e02ff */
.L_x_367:
[----:B------:R-:W-:Y:S05]  /*84a0*/  BSYNC B1 ;  /* 0x0000000000017941 */ /* 0x000fea0003800000 */
.L_x_366:
[----:B--2---:R-:W-:Y:S01]  /*84b0*/  @!P6 IMAD R3, R96, R19, R224 ;  /* 0x000000136003e224 */ /* 0x004fe200078e02e0 */
[----:B------:R-:W-:Y:S04]  /*84c0*/  BSSY B1, `(.L_x_368) ;  /* 0x0000006000017945 */ /* 0x000fe80003800000 */
[----:B------:R2:W-:Y:S01]  /*84d0*/  @!P6 STG.E.U8 desc[UR36][R6.64+0x90], R3 ;  /* 0x000090030600e986 */ /* 0x0005e2000c101124 */
[----:B------:R-:W-:Y:S05]  /*84e0*/  @P2 BRA `(.L_x_369) ;  /* 0x00000000000c2947 */ /* 0x000fea0003800000 */
[----:B------:R-:W2:Y:S02]  /*84f0*/  LDG.E.U8 R22, desc[UR36][R120.64+0x91] ;  /* 0x0000912478167981 */ /* 0x000ea4000c1e1100 */
[----:B--2---:R-:W-:-:S05]  /*8500*/  PRMT R3, R22, 0x8880, RZ ;  /* 0x0000888016037816 */ /* 0x004fca00000000ff */
[----:B------:R-:W-:-:S07]  /*8510*/  IMAD R224, R3, R18, RZ ;  /* 0x0000001203e07224 */ /* 0x000fce00078e02ff */
.L_x_369:
[----:B------:R-:W-:Y:S05]  /*8520*/  BSYNC B1 ;  /* 0x0000000000017941 */ /* 0x000fea0003800000 */
.L_x_368:
        /* <DEDUP_REMOVED lines=12> */
.L_x_371:
[----:B------:R-:W-:Y:S05]  /*85f0*/  BSYNC B1 ;  /* 0x0000000000017941 */ /* 0x000fea0003800000 */
.L_x_370:
[----:B--2---:R-:W-:Y:S01]  /*8600*/  @!P4 IMAD R3, R98, R19, R224 ;  /* 0x000000136203c224 */ /* 0x004fe200078e02e0 */
[----:B------:R-:W-:Y:S04]  /*8610*/  BSSY B1, `(.L_x_372) ;  /* 0x0000006000017945 */ /* 0x000fe80003800000 */
[----:B------:R2:W-:Y:S01]  /*8620*/  @!P4 STG.E.U8 desc[UR36][R10.64+0x90], R3 ;  /* 0x000090030a00c986 */ /* 0x0005e2000c101124 */
[----:B------:R-:W-:Y:S05]  /*8630*/  @P3 BRA `(.L_x_373) ;  /* 0x00000000000c3947 */ /* 0x000fea0003800000 */
[----:B------:R-:W2:Y:S02]  /*8640*/  LDG.E.U8 R22, desc[UR36][R14.64+0x91] ;  /* 0x000091240e167981 */ /* 0x000ea4000c1e1100 */
[----:B--2---:R-:W-:-:S05]  /*8650*/  PRMT R3, R22, 0x8880, RZ ;  /* 0x0000888016037816 */ /* 0x004fca00000000ff */
[----:B------:R-:W-:-:S07]  /*8660*/  IMAD R224, R3, R18, RZ ;  /* 0x0000001203e07224 */ /* 0x000fce00078e02ff */
.L_x_373:
[----:B------:R-:W-:Y:S05]  /*8670*/  BSYNC B1 ;  /* 0x0000000000017941 */ /* 0x000fea0003800000 */
.L_x_372:
[----:B------:R-:W-:Y:S01]  /*8680*/  @!P3 IMAD R99, R99, R19, R224 ;  /* 0x000000136363b224 */ /* 0x000fe200078e02e0 */
[----:B------:R-:W-:Y:S04]  /*8690*/  BSSY B1, `(.L_x_374) ;  /* 0x0000006000017945 */ /* 0x000fe80003800000 */
[----:B------:R0:W-:Y:S01]  /*86a0*/  @!P3 STG.E.U8 desc[UR36][R10.64+0x91], R99 ;  /* 0x000091630a00b986 */ /* 0x0001e2000c101124 */
[----:B------:R-:W-:Y:S05]  /*86b0*/  @P5 BRA `(.L_x_375) ;  /* 0x00000000000c5947 */ /* 0x000fea0003800000 */
[----:B------:R-:W2:Y:S02]  /*86c0*/  LDG.E.U8 R22, desc[UR36][R120.64+0x98] ;  /* 0x0000982478167981 */ /* 0x000ea4000c1e1100 */
[----:B--2---:R-:W-:-:S05]  /*86d0*/  PRMT R3, R22, 0x8880, RZ ;  /* 0x0000888016037816 */ /* 0x004fca00000000ff */
[----:B------:R-:W-:-:S07]  /*86e0*/  IMAD R224, R3, R18, RZ ;  /* 0x0000001203e07224 */ /* 0x000fce00078e02ff */
.L_x_375:
[----:B------:R-:W-:Y:S05]  /*86f0*/  BSYNC B1 ;  /* 0x0000000000017941 */ /* 0x000fea0003800000 */
.L_x_374:
[----:B--2---:R-:W-:Y:S01]  /*8700*/  @!P5 IMAD R3, R100, R19, R224 ;  /* 0x000000136403d224 */ /* 0x004fe200078e02e0 */
[----:B------:R-:W-:Y:S04]  /*8710*/  BSSY B1, `(.L_x_376) ;  /* 0x0000006000017945 */ /* 0x000fe80003800000 */
[----:B------:R2:W-:Y:S01]  /*8720*/  @!P5 STG.E.U8 desc[UR36][R6.64+0x98], R3 ;  /* 0x000098030600d986 */ /* 0x0005e2000c101124 */
[----:B------:R-:W-:Y:S05]  /*8730*/  @P6 BRA `(.L_x_377) ;  /* 0x00000000000c6947 */ /* 0x000fea0003800000 */
[----:B------:R-:W2:Y:S02]  /*8740*/  LDG.E.U8 R22, desc[UR36][R120.64+0x99] ;  /* 0x0000992478167981 */ /* 0x000ea4000c1e1100 */
[----:B--2---:R-:W-:-:S05]  /*8750*/  PRMT R3, R22, 0x8880, RZ ;  /* 0x0000888016037816 */ /* 0x004fca00000000ff */
[----:B------:R-:W-:-:S07]  /*8760*/  IMAD R224, R3, R18, RZ ;  /* 0x0000001203e07224 */ /* 0x000fce00078e02ff */
.L_x_377:
[----:B------:R-:W-:Y:S05]  /*8770*/  BSYNC B1 ;  /* 0x0000000000017941 */ /* 0x000fea0003800000 */
.L_x_376:
[----:B------:R-:W-:Y:S01]  /*8780*/  @!P6 IMAD R101, R101, R19, R224 ;  /* 0x000000136565e224 */ /* 0x000fe200078e02e0 */
[----:B------:R-:W-:Y:S04]  /*8790*/  BSSY B1, `(.L_x_378) ;  /* 0x0000006000017945 */ /* 0x000fe80003800000 */
[----:B------:R0:W-:Y:S01]  /*87a0*/  @!P6 STG.E.U8 desc[UR36][R6.64+0x99], R101 ;  /* 0x000099650600e986 */ /* 0x0001e2000c101124 */
[----:B------:R-:W-:Y:S05]  /*87b0*/  @P2 BRA `(.L_x_379) ;  /* 0x00000000000c2947 */ /* 0x000fea0003800000 */
[----:B------:R-:W2:Y:S02]  /*87c0*/  LDG.E.U8 R22, desc[UR36][R14.64+0x98] ;  /* 0x000098240e167981 */ /* 0x000ea4000c1e1100 */
[----:B--2---:R-:W-:-:S05]  /*87d0*/  PRMT R3, R22, 0x8880, RZ ;  /* 0x0000888016037816 */ /* 0x004fca00000000ff */
[----:B------:R-:W-:-:S07]  /*87e0*/  IMAD R224, R3, R18, RZ ;  /* 0x0000001203e07224 */ /* 0x000fce00078e02ff */
.L_x_379:
[----:B------:R-:W-:Y:S05]  /*87f0*/  BSYNC B1 ;  /* 0x0000000000017941 */ /* 0x000fea0003800000 */
.L_x_378:
        /* <DEDUP_REMOVED lines=12> */
.L_x_381:
[----:B------:R-:W-:Y:S05]  /*88c0*/  BSYNC B1 ;  /* 0x0000000000017941 */ /* 0x000fea0003800000 */
.L_x_380:
[----:B------:R-:W-:Y:S01]  /*88d0*/  @!P4 IMAD R103, R103, R19, R224 ;  /* 0x000000136767c224 */ /* 0x000fe200078e02e0 */
[----:B------:R-:W-:Y:S04]  /*88e0*/  BSSY B1, `(.L_x_382) ;  /* 0x0000006000017945 */ /* 0x000fe80003800000 */
[----:B------:R0:W-:Y:S01]  /*88f0*/  @!P4 STG.E.U8 desc[UR36][R10.64+0x99], R103 ;  /* 0x000099670a00c986 */ /* 0x0001e2000c101124 */
[----:B------:R-:W-:Y:S05]  /*8900*/  @P3 BRA `(.L_x_383) ;  /* 0x00000000000c3947 */ /* 0x000fea0003800000 */
[----:B------:R-:W2:Y:S02]  /*8910*/  LDG.E.U8 R22, desc[UR36][R120.64+0xa0] ;  /* 0x0000a02478167981 */ /* 0x000ea4000c1e1100 */
[----:B--2---:R-:W-:-:S05]  /*8920*/  PRMT R3, R22, 0x8880, RZ ;  /* 0x0000888016037816 */ /* 0x004fca00000000ff */
[----:B------:R-:W-:-:S07]  /*8930*/  IMAD R224, R3, R18, RZ ;  /* 0x0000001203e07224 */ /* 0x000fce00078e02ff */
.L_x_383:
[----:B------:R-:W-:Y:S05]  /*8940*/  BSYNC B1 ;  /* 0x0000000000017941 */ /* 0x000fea0003800000 */
.L_x_382:
[----:B--2---:R-:W-:Y:S01]  /*8950*/  @!P3 IMAD R3, R104, R19, R224 ;  /* 0x000000136803b224 */ /* 0x004fe200078e02e0 */
[----:B------:R-:W-:Y:S04]  /*8960*/  BSSY B1, `(.L_x_384) ;  /* 0x0000006000017945 */ /* 0x000fe80003800000 */
[----:B------:R2:W-:Y:S01]  /*8970*/  @!P3 STG.E.U8 desc[UR36][R6.64+0xa0], R3 ;  /* 0x0000a0030600b986 */ /* 0x0005e2000c101124 */
[----:B------:R-:W-:Y:S05]  /*8980*/  @P5 BRA `(.L_x_385) ;  /* 0x00000000000c5947 */ /* 0x000fea0003800000 */
[----:B------:R-:W2:Y:S02]  /*8990*/  LDG.E.U8 R22, desc[UR36][R120.64+0xa1] ;  /* 0x0000a12478167981 */ /* 0x000ea4000c1e1100 */
[----:B--2---:R-:W-:-:S05]  /*89a0*/  PRMT R3, R22, 0x8880, RZ ;  /* 0x0000888016037816 */ /* 0x004fca00000000ff */
[----:B------:R-:W-:-:S07]  /*89b0*/  IMAD R224, R3, R18, RZ ;  /* 0x0000001203e07224 */ /* 0x000fce00078e02ff */
.L_x_385:
[----:B------:R-:W-:Y:S05]  /*89c0*/  BSYNC B1 ;  /* 0x0000000000017941 */ /* 0x000fea0003800000 */
.L_x_384:
[----:B------:R-:W-:Y:S01]  /*89d0*/  @!P5 IMAD R105, R105, R19, R224 ;  /* 0x000000136969d224 */ /* 0x000fe200078e02e0 */
[----:B------:R-:W-:Y:S04]  /*89e0*/  BSSY B1, `(.L_x_386) ;  /* 0x0000006000017945 */ /* 0x000fe80003800000 */
[----:B------:R0:W-:Y:S01]  /*89f0*/  @!P5 STG.E.U8 desc[UR36][R6.64+0xa1], R105 ;  /* 0x0000a1690600d986 */ /* 0x0001e2000c101124 */
[----:B------:R-:W-:Y:S05]  /*8a00*/  @P6 BRA `(.L_x_387) ;  /* 0x00000000000c6947 */ /* 0x000fea0003800000 */
[----:B------:R-:W2:Y:S02]  /*8a10*/  LDG.E.U8 R22, desc[UR36][R14.64+0xa0] ;  /* 0x0000a0240e167981 */ /* 0x000ea4000c1e1100 */
[----:B--2---:R-:W-:-:S05]  /*8a20*/  PRMT R3, R22, 0x8880, RZ ;  /* 0x0000888016037816 */ /* 0x004fca00000000ff */
[----:B------:R-:W-:-:S07]  /*8a30*/  IMAD R224, R3, R18, RZ ;  /* 0x0000001203e07224 */ /* 0x000fce00078e02ff */
.L_x_387:
[----:B------:R-:W-:Y:S05]  /*8a40*/  BSYNC B1 ;  /* 0x0000000000017941 */ /* 0x000fea0003800000 */
.L_x_386:
[----:B--2---:R-:W-:Y:S01]  /*8a50*/  @!P6 IMAD R3, R106, R19, R224 ;  /* 0x000000136a03e224 */ /* 0x004fe200078e02e0 */
[----:B------:R-:W-:Y:S04]  /*8a60*/  BSSY B1, `(.L_x_388) ;  /* 0x0000006000017945 */ /* 0x000fe80003800000 */
[----:B------:R2:W-:Y:S01]  /*8a70*/  @!P6 STG.E.U8 desc[UR36][R10.64+0xa0], R3 ;  /* 0x0000a0030a00e986 */ /* 0x0005e2000c101124 */
[----:B------:R-:W-:Y:S05]  /*8a80*/  @P2 BRA `(.L_x_389) ;  /* 0x00000000000c2947 */ /* 0x000fea0003800000 */
[----:B------:R-:W2:Y:S02]  /*8a90*/  LDG.E.U8 R22, desc[UR36][R14.64+0xa1] ;  /* 0x0000a1240e167981 */ /* 0x000ea4000c1e1100 */
[----:B--2---:R-:W-:-:S05]  /*8aa0*/  PRMT R3, R22, 0x8880, RZ ;  /* 0x0000888016037816 */ /* 0x004fca00000000ff */
[----:B------:R-:W-:-:S07]  /*8ab0*/  IMAD R224, R3, R18, RZ ;  /* 0x0000001203e07224 */ /* 0x000fce00078e02ff */
.L_x_389:
[----:B------:R-:W-:Y:S05]  /*8ac0*/  BSYNC B1 ;  /* 0x0000000000017941 */ /* 0x000fea0003800000 */
.L_x_388:
        /* <DEDUP_REMOVED lines=12> */
.L_x_391:
[----:B------:R-:W-:Y:S05]  /*8b90*/  BSYNC B1 ;  /* 0x0000000000017941 */ /* 0x000fea0003800000 */
.L_x_390:
[----:B--2---:R-:W-:Y:S01]  /*8ba0*/  @!P5 IMAD R3, R108, R19, R224 ;  /* 0x000000136c03d224 */ /* 0x004fe200078e02e0 */
[----:B------:R-:W-:Y:S04]  /*8bb0*/  BSSY B1, `(.L_x_392) ;  /* 0x0000006000017945 */ /* 0x000fe80003800000 */
[----:B------:R2:W-:Y:S01]  /*8bc0*/  @!P5 STG.E.U8 desc[UR36][R6.64+0xa8], R3 ;  /* 0x0000a8030600d986 */ /* 0x0005e2000c101124 */
[----:B------:R-:W-:Y:S05]  /*8bd0*/  @P3 BRA `(.L_x_393) ;  /* 0x00000000000c3947 */ /* 0x000fea0003800000 */
[----:B------:R-:W2:Y:S02]  /*8be0*/  LDG.E.U8 R22, desc[UR36][R120.64+0xa9] ;  /* 0x0000a92478167981 */ /* 0x000ea4000c1e1100 */
[----:B--2---:R-:W-:-:S05]  /*8bf0*/  PRMT R3, R22, 0x8880, RZ ;  /* 0x0000888016037816 */ /* 0x004fca00000000ff */
[----:B------:R-:W-:-:S07]  /*8c00*/  IMAD R224, R3, R18, RZ ;  /* 0x0000001203e07224 */ /* 0x000fce00078e02ff */
.L_x_393:
[----:B------:R-:W-:Y:S05]  /*8c10*/  BSYNC B1 ;  /* 0x0000000000017941 */ /* 0x000fea0003800000 */
.L_x_392:
[----:B------:R-:W-:Y:S01]  /*8c20*/  @!P3 IMAD R109, R109, R19, R224 ;  /* 0x000000136d6db224 */ /* 0x000fe200078e02e0 */
[----:B------:R-:W-:Y:S04]  /*8c30*/  BSSY B1, `(.L_x_394) ;  /* 0x0000006000017945 */ /* 0x000fe80003800000 */
[----:B------:R0:W-:Y:S01]  /*8c40*/  @!P3 STG.E.U8 desc[UR36][R6.64+0xa9], R109 ;  /* 0x0000a96d0600b986 */ /* 0x0001e2000c101124 */
[----:B------:R-:W-:Y:S05]  /*8c50*/  @P2 BRA `(.L_x_395) ;  /* 0x00000000000c2947 */ /* 0x000fea0003800000 */
[----:B------:R-:W2:Y:S02]  /*8c60*/  LDG.E.U8 R22, desc[UR36][R14.64+0xa8] ;  /* 0x0000a8240e167981 */ /* 0x000ea4000c1e1100 */
[----:B--2---:R-:W-:-:S05]  /*8c70*/  PRMT R3, R22, 0x8880, RZ ;  /* 0x0000888016037816 */ /* 0x004fca00000000ff */
[----:B------:R-:W-:-:S07]  /*8c80*/  IMAD R224, R3, R18, RZ ;  /* 0x0000001203e07224 */ /* 0x000fce00078e02ff */
.L_x_395:
[----:B------:R-:W-:Y:S05]  /*8c90*/  BSYNC B1 ;  /* 0x0000000000017941 */ /* 0x000fea0003800000 */
.L_x_394:
[----:B--2---:R-:W-:Y:S01]  /*8ca0*/  @!P2 IMAD R3, R110, R19, R224 ;  /* 0x000000136e03a224 */ /* 0x004fe200078e02e0 */
[----:B------:R-:W-:Y:S04]  /*8cb0*/  BSSY B1, `(.L_x_396) ;  /* 0x0000006000017945 */ /* 0x000fe80003800000 */
[----:B------:R2:W-:Y:S01]  /*8cc0*/  @!P2 STG.E.U8 desc[UR36][R10.64+0xa8], R3 ;  /* 0x0000a8030a00a986 */ /* 0x0005e2000c101124 */
[----:B------:R-:W-:Y:S05]  /*8cd0*/  @P6 BRA `(.L_x_397) ;  /* 0x00000000000c6947 */ /* 0x000fea0003800000 */
[----:B------:R-:W2:Y:S02]  /*8ce0*/  LDG.E.U8 R22, desc[UR36][R14.64+0xa9] ;  /* 0x0000a9240e167981 */ /* 0x000ea4000c1e1100 */
[----:B--2---:R-:W-:-:S05]  /*8cf0*/  PRMT R3, R22, 0x8880, RZ ;  /* 0x0000888016037816 */ /* 0x004fca00000000ff */
[----:B------:R-:W-:-:S07]  /*8d00*/  IMAD R224, R3, R18, RZ ;  /* 0x0000001203e07224 */ /* 0x000fce00078e02ff */
.L_x_397:
[----:B------:R-:W-:Y:S05]  /*8d10*/  BSYNC B1 ;  /* 0x0000000000017941 */ /* 0x000fea0003800000 */
.L_x_396:
[----:B------:R-:W-:Y:S01]  /*8d20*/  @!P6 IMAD R111, R111, R19, R224 ;  /* 0x000000136f6fe224 */ /* 0x000fe200078e02e0 */
[----:B------:R-:W-:Y:S04]  /*8d30*/  BSSY B1, `(.L_x_398) ;  /* 0x0000006000017945 */ /* 0x000fe80003800000 */
[----:B------:R0:W-:Y:S01]  /*8d40*/  @!P6 STG.E.U8 desc[UR36][R10.64+0xa9], R111 ;  /* 0x0000a96f0a00e986 */ /* 0x0001e2000c101124 */
[----:B------:R-:W-:Y:S05]  /*8d50*/  @P4 BRA `(.L_x_399) ;  /* 0x00000000000c4947 */ /* 0x000fea0003800000 */
[----:B------:R-:W2:Y:S02]  /*8d60*/  LDG.E.U8 R22, desc[UR36][R120.64+0xb0] ;  /* 0x0000b02478167981 */ /* 0x000ea4000c1e1100 */
[----:B--2---:R-:W-:-:S05]  /*8d70*/  PRMT R3, R22, 0x8880, RZ ;  /* 0x0000888016037816 */ /* 0x004fca00000000ff */
[----:B------:R-:W-:-:S07]  /*8d80*/  IMAD R224, R3, R18, RZ ;  /* 0x0000001203e07224 */ /* 0x000fce00078e02ff */
.L_x_399:
[----:B------:R-:W-:Y:S05]  /*8d90*/  BSYNC B1 ;  /* 0x0000000000017941 */ /* 0x000fea0003800000 */
.L_x_398:
[----:B------:R-:W-:Y:S01]  /*8da0*/  ISETP.LT.OR P3, PT, R0, 0xb2, !P1 ;  /* 0x000000b20000780c */ /* 0x000fe20004f61670 */
[----:B--2---:R-:W-:Y:S01]  /*8db0*/  @!P4 IMAD R3, R112, R19, R224 ;  /* 0x000000137003c224 */ /* 0x004fe200078e02e0 */
[----:B------:R-:W-:Y:S01]  /*8dc0*/  BSSY B1, `(.L_x_400) ;  /* 0x000000b000017945 */ /* 0x000fe20003800000 */
[C---:B------:R-:W-:Y:S02]  /*8dd0*/  ISETP.LT.OR P2, PT, R0.reuse, 0xb1, !P0 ;  /* 0x000000b10000780c */ /* 0x040fe40004741670 */
[C---:B------:R-:W-:Y:S01]  /*8de0*/  ISETP.LT.OR P5, PT, R0.reuse, 0xb2, !P0 ;  /* 0x000000b20000780c */ /* 0x040fe200047a1670 */
[----:B------:R2:W-:Y:S01]  /*8df0*/  @!P4 STG.E.U8 desc[UR36][R6.64+0xb0], R3 ;  /* 0x0000b0030600c986 */ /* 0x0005e2000c101124 */
[C---:B------:R-:W-:Y:S02]  /*8e00*/  ISETP.LT.OR P4, PT, R0.reuse, 0xb9, !P1 ;  /* 0x000000b90000780c */ /* 0x040fe40004f81670 */
[C---:B------:R-:W-:Y:S02]  /*8e10*/  ISETP.LT.OR P1, PT, R0.reuse, 0xba, !P1 ;  /* 0x000000ba0000780c */ /* 0x040fe40004f21670 */
[----:B------:R-:W-:-:S02]  /*8e20*/  ISETP.LT.OR P6, PT, R0, 0xb9, !P0 ;  /* 0x000000b90000780c */ /* 0x000fc400047c1670 */
[----:B------:R-:W-:Y:S11]  /*8e30*/  @P3 BRA `(.L_x_401) ;  /* 0x00000000000c3947 */ /* 0x000ff60003800000 */
[----:B------:R-:W2:Y:S02]  /*8e40*/  LDG.E.U8 R22, desc[UR36][R120.64+0xb1] ;  /* 0x0000b12478167981 */ /* 0x000ea4000c1e1100 */
[----:B--2---:R-:W-:-:S05]  /*8e50*/  PRMT R3, R22, 0x8880, RZ ;  /* 0x0000888016037816 */ /* 0x004fca00000000ff */
[----:B------:R-:W-:-:S07]  /*8e60*/  IMAD R224, R3, R18, RZ ;  /* 0x0000001203e07224 */ /* 0x000fce00078e02ff */
.L_x_401:
[----:B------:R-:W-:Y:S05]  /*8e70*/  BSYNC B1 ;  /* 0x0000000000017941 */ /* 0x000fea0003800000 */
.L_x_400:
[----:B------:R-:W-:Y:S01]  /*8e80*/  @!P3 IMAD R113, R113, R19, R224 ;  /* 0x000000137171b224 */ /* 0x000fe200078e02e0 */
[----:B------:R-:W-:Y:S04]  /*8e90*/  BSSY B1, `(.L_x_402) ;  /* 0x0000006000017945 */ /* 0x000fe80003800000 */
[----:B------:R0:W-:Y:S01]  /*8ea0*/  @!P3 STG.E.U8 desc[UR36][R6.64+0xb1], R113 ;  /* 0x0000b1710600b986 */ /* 0x0001e2000c101124 */
[----:B------:R-:W-:Y:S05]  /*8eb0*/  @P2 BRA `(.L_x_403) ;  /* 0x00000000000c2947 */ /* 0x000fea0003800000 */
[----:B------:R-:W2:Y:S02]  /*8ec0*/  LDG.E.U8 R22, desc[UR36][R14.64+0xb0] ;  /* 0x0000b0240e167981 */ /* 0x000ea4000c1e1100 */
[----:B--2---:R-:W-:-:S05]  /*8ed0*/  PRMT R3, R22, 0x8880, RZ ;  /* 0x0000888016037816 */ /* 0x004fca00000000ff */
[----:B------:R-:W-:-:S07]  /*8ee0*/  IMAD R224, R3, R18, RZ ;  /* 0x0000001203e07224 */ /* 0x000fce00078e02ff */
.L_x_403:
[----:B------:R-:W-:Y:S05]  /*8ef0*/  BSYNC B1 ;  /* 0x0000000000017941 */ /* 0x000fea0003800000 */
.L_x_402:
[----:B--2---:R-:W-:Y:S01]  /*8f00*/  @!P2 IMAD R3, R114, R19, R224 ;  /* 0x000000137203a224 */ /* 0x004fe200078e02e0 */
[----:B------:R-:W-:Y:S04]  /*8f10*/  BSSY B1, `(.L_x_404) ;  /* 0x0000006000017945 */ /* 0x000fe80003800000 */
[----:B------:R2:W-:Y:S01]  /*8f20*/  @!P2 STG.E.U8 desc[UR36][R10.64+0xb0], R3 ;  /* 0x0000b0030a00a986 */ /* 0x0005e2000c101124 */
[----:B------:R-:W-:Y:S05]  /*8f30*/  @P5 BRA `(.L_x_405) ;  /* 0x00000000000c5947 */ /* 0x000fea0003800000 */
[----:B------:R-:W2:Y:S02]  /*8f40*/  LDG.E.U8 R22, desc[UR36][R14.64+0xb1] ;  /* 0x0000b1240e167981 */ /* 0x000ea4000c1e1100 */
[----:B--2---:R-:W-:-:S05]  /*8f50*/  PRMT R3, R22, 0x8880, RZ ;  /* 0x0000888016037816 */ /* 0x004fca00000000ff */
[----:B------:R-:W-:-:S07]  /*8f60*/  IMAD R224, R3, R18, RZ ;  /* 0x0000001203e07224 */ /* 0x000fce00078e02ff */
.L_x_405:
[----:B------:R-:W-:Y:S05]  /*8f70*/  BSYNC B1 ;  /* 0x0000000000017941 */ /* 0x000fea0003800000 */
.L_x_404:
[----:B------:R-:W-:Y:S01]  /*8f80*/  @!P5 IMAD R115, R115, R19, R224 ;  /* 0x000000137373d224 */ /* 0x000fe200078e02e0 */
[----:B------:R-:W-:Y:S04]  /*8f90*/  BSSY B1, `(.L_x_406) ;  /* 0x0000006000017945 */ /* 0x000fe80003800000 */
[----:B------:R0:W-:Y:S01]  /*8fa0*/  @!P5 STG.E.U8 desc[UR36][R10.64+0xb1], R115 ;  /* 0x0000b1730a00d986 */ /* 0x0001e2000c101124 */
[----:B------:R-:W-:Y:S05]  /*8fb0*/  @P4 BRA `(.L_x_407) ;  /* 0x00000000000c4947 */ /* 0x000fea0003800000 */
[----:B------:R-:W2:Y:S02]  /*8fc0*/  LDG.E.U8 R22, desc[UR36][R120.64+0xb8] ;  /* 0x0000b82478167981 */ /* 0x000ea4000c1e1100 */
[----:B--2---:R-:W-:-:S05]  /*8fd0*/  PRMT R3, R22, 0x8880, RZ ;  /* 0x0000888016037816 */ /* 0x004fca00000000ff */
[----:B------:R-:W-:-:S07]  /*8fe0*/  IMAD R224, R3, R18, RZ ;  /* 0x0000001203e07224 */ /* 0x000fce00078e02ff */
.L_x_407:
[----:B------:R-:W-:Y:S05]  /*8ff0*/  BSYNC B1 ;  /* 0x0000000000017941 */ /* 0x000fea0003800000 */
.L_x_406:
[----:B--2---:R-:W-:Y:S01]  /*9000*/  @!P4 IMAD R3, R116, R19, R224 ;  /* 0x000000137403c224 */ /* 0x004fe200078e02e0 */
[----:B------:R-:W-:Y:S04]  /*9010*/  BSSY B1, `(.L_x_408) ;  /* 0x0000006000017945 */ /* 0x000fe80003800000 */
[----:B------:R2:W-:Y:S01]  /*9020*/  @!P4 STG.E.U8 desc[UR36][R6.64+0xb8], R3 ;  /* 0x0000b8030600c986 */ /* 0x0005e2000c101124 */
[----:B------:R-:W-:Y:S05]  /*9030*/  @P1 BRA `(.L_x_409) ;  /* 0x00000000000c1947 */ /* 0x000fea0003800000 */
[----:B------:R-:W2:Y:S02]  /*9040*/  LDG.E.U8 R22, desc[UR36][R120.64+0xb9] ;  /* 0x0000b92478167981 */ /* 0x000ea4000c1e1100 */
[----:B--2---:R-:W-:-:S05]  /*9050*/  PRMT R3, R22, 0x8880, RZ ;  /* 0x0000888016037816 */ /* 0x004fca00000000ff */
[----:B------:R-:W-:-:S07]  /*9060*/  IMAD R224, R3, R18, RZ ;  /* 0x0000001203e07224 */ /* 0x000fce00078e02ff */
.L_x_409:
[----:B------:R-:W-:Y:S05]  /*9070*/  BSYNC B1 ;  /* 0x0000000000017941 */ /* 0x000fea0003800000 */
.L_x_408:
[----:B------:R-:W-:Y:S01]  /*9080*/  @!P1 IMAD R117, R117, R19, R224 ;  /* 0x0000001375759224 */ /* 0x000fe200078e02e0 */
[----:B------:R-:W-:Y:S04]  /*9090*/  BSSY B1, `(.L_x_410) ;  /* 0x0000006000017945 */ /* 0x000fe80003800000 */
[----:B------:R0:W-:Y:S01]  /*90a0*/  @!P1 STG.E.U8 desc[UR36][R6.64+0xb9], R117 ;  /* 0x0000b97506009986 */ /* 0x0001e2000c101124 */
[----:B------:R-:W-:Y:S05]  /*90b0*/  @P6 BRA `(.L_x_411) ;  /* 0x00000000000c6947 */ /* 0x000fea0003800000 */
[----:B------:R-:W2:Y:S02]  /*90c0*/  LDG.E.U8 R22, desc[UR36][R14.64+0xb8] ;  /* 0x0000b8240e167981 */ /* 0x000ea4000c1e1100 */
[----:B--2---:R-:W-:-:S05]  /*90d0*/  PRMT R3, R22, 0x8880, RZ ;  /* 0x0000888016037816 */ /* 0x004fca00000000ff */
[----:B------:R-:W-:-:S07]  /*90e0*/  IMAD R224, R3, R18, RZ ;  /* 0x0000001203e07224 */ /* 0x000fce00078e02ff */
.L_x_411:
[----:B------:R-:W-:Y:S05]  /*90f0*/  BSYNC B1 ;  /* 0x0000000000017941 */ /* 0x000fea0003800000 */
.L_x_410:
[----:B--2---:R-:W-:Y:S01]  /*9100*/  @!P6 IMAD R3, R118, R19, R224 ;  /* 0x000000137603e224 */ /* 0x004fe200078e02e0 */
[----:B------:R-:W-:Y:S01]  /*9110*/  ISETP.LT.OR P0, PT, R0, 0xba, !P0 ;  /* 0x000000ba0000780c */ /* 0x000fe20004701670 */
[----:B------:R-:W-:Y:S03]  /*9120*/  BSSY B1, `(.L_x_412) ;  /* 0x0000006000017945 */ /* 0x000fe60003800000 */
[----:B------:R2:W-:Y:S09]  /*9130*/  @!P6 STG.E.U8 desc[UR36][R10.64+0xb8], R3 ;  /* 0x0000b8030a00e986 */ /* 0x0005f2000c101124 */
[----:B------:R-:W-:Y:S05]  /*9140*/  @P0 BRA `(.L_x_413) ;  /* 0x00000000000c0947 */ /* 0x000fea0003800000 */
[----:B------:R-:W2:Y:S02]  /*9150*/  LDG.E.U8 R22, desc[UR36][R14.64+0xb9] ;  /* 0x0000b9240e167981 */ /* 0x000ea4000c1e1100 */
[----:B--2---:R-:W-:-:S05]  /*9160*/  PRMT R3, R22, 0x8880, RZ ;  /* 0x0000888016037816 */ /* 0x004fca00000000ff */
[----:B------:R-:W-:-:S07]  /*9170*/  IMAD R224, R3, R18, RZ ;  /* 0x0000001203e07224 */ /* 0x000fce00078e02ff */
.L_x_413:
[----:B------:R-:W-:Y:S05]  /*9180*/  BSYNC B1 ;  /* 0x0000000000017941 */ /* 0x000fea0003800000 */
.L_x_412:
[----:B------:R-:W-:Y:S01]  /*9190*/  IMAD R119, R119, R19, R224 ;  /* 0x0000001377777224 */ /* 0x000fe200078e02e0 */
[----:B------:R-:W-:Y:S06]  /*91a0*/  @P0 BRA `(.L_x_414) ;  /* 0x0000002400180947 */ /* 0x000fec0003800000 */
[----:B------:R0:W-:Y:S01]  /*91b0*/  STG.E.U8 desc[UR36][R10.64+0xb9], R119 ;  /* 0x0000b9770a007986 */ /* 0x0001e2000c101124 */
[----:B------:R-:W-:Y:S05]  /*91c0*/  BRA `(.L_x_414) ;  /* 0x0000002400107947 */ /* 0x000fea0003800000 */
.L_x_29:
[C---:B------:R-:W-:Y:S02]  /*91d0*/  ISETP.GE.AND P0, PT, R3.reuse, 0x1, PT ;  /* 0x000000010300780c */ /* 0x040fe40003f06270 */
[----:B------:R-:W-:Y:S02]  /*91e0*/  ISETP.GE.AND P2, PT, R3, 0x9, PT ;  /* 0x000000090300780c */ /* 0x000fe40003f46270 */
[C---:B------:R-:W-:Y:S02]  /*91f0*/  ISETP.LT.OR P1, PT, R0.reuse, 0x1, !P0 ;  /* 0x000000010000780c */ /* 0x040fe40004721670 */
[C---:B------:R-:W-:Y:S02]  /*9200*/  ISETP.LT.OR P5, PT, R0.reuse, 0x2, !P0 ;  /* 0x000000020000780c */ /* 0x040fe400047a1670 */
[C---:B------:R-:W-:Y:S02]  /*9210*/  ISETP.LT.OR P3, PT, R0.reuse, 0x1, !P2 ;  /* 0x000000010000780c */ /* 0x040fe40005761670 */
[----:B------:R-:W-:-:S02]  /*9220*/  ISETP.LT.OR P4, PT, R0, 0x2, !P2 ;  /* 0x000000020000780c */ /* 0x000fc40005781670 */
[----:B------:R-:W-:-:S05]  /*9230*/  ISETP.LT.OR P6, PT, R0, 0xa, !P0 ;  /* 0x0000000a0000780c */ /* 0x000fca00047c1670 */
[-C--:B------:R-:W-:Y:S02]  /*9240*/  @!P1 IMAD R13, R120, R19.reuse, RZ ;  /* 0x00000013780d9224 */ /* 0x080fe400078e02ff */
[-C--:B------:R-:W-:Y:S02]  /*9250*/  @!P5 IMAD R121, R121, R19.reuse, RZ ;  /* 0x000000137979d224 */ /* 0x080fe400078e02ff */
[-C--:B------:R-:W-:Y:S01]  /*9260*/  @!P3 IMAD R15, R122, R19.reuse, RZ ;  /* 0x000000137a0fb224 */ /* 0x080fe200078e02ff */
[----:B------:R0:W-:Y:S01]  /*9270*/  @!P1 STG.E.U8 desc[UR36][R4.64], R13 ;  /* 0x0000000d04009986 */ /* 0x0001e2000c101124 */
[C---:B------:R-:W-:Y:S01]  /*9280*/  ISETP.LT.OR P1, PT, R0.reuse, 0x9, !P0 ;  /* 0x000000090000780c */ /* 0x040fe20004721670 */
[-C--:B------:R-:W-:Y:S02]  /*9290*/  @!P4 IMAD R123, R123, R19.reuse, RZ ;  /* 0x000000137b7bc224 */ /* 0x080fe400078e02ff */
[----:B------:R-:W-:Y:S01]  /*92a0*/  @!P5 STG.E.U8 desc[UR36][R4.64+0x1], R121 ;  /* 0x000001790400d986 */ /* 0x000fe2000c101124 */
[----:B------:R-:W-:Y:S01]  /*92b0*/  ISETP.LT.OR P5, PT, R0, 0x9, !P2 ;  /* 0x000000090000780c */ /* 0x000fe200057a1670 */
[----:B------:R-:W-:-:S02]  /*92c0*/  @!P6 IMAD R125, R125, R19, RZ ;  /* 0x000000137d7de224 */ /* 0x000fc400078e02ff */
[----:B------:R1:W-:Y:S01]  /*92d0*/  @!P3 STG.E.U8 desc[UR36][R8.64], R15 ;  /* 0x0000000f0800b986 */ /* 0x0003e2000c101124 */
[----:B------:R-:W-:-:S03]  /*92e0*/  ISETP.LT.OR P3, PT, R0, 0xa, !P2 ;  /* 0x0000000a0000780c */ /* 0x000fc60005761670 */
[----:B------:R-:W-:Y:S01]  /*92f0*/  @!P4 STG.E.U8 desc[UR36][R8.64+0x1], R123 ;  /* 0x0000017b0800c986 */ /* 0x000fe2000c101124 */
[----:B------:R-:W-:Y:S01]  /*9300*/  ISETP.LT.OR P4, PT, R0, 0x11, !P0 ;  /* 0x000000110000780c */ /* 0x000fe20004781670 */
[-C--:B0-----:R-:W-:Y:S02]  /*9310*/  @!P1 IMAD R13, R124, R19.reuse, RZ ;  /* 0x000000137c0d9224 */ /* 0x081fe400078e02ff */
[----:B------:R-:W-:Y:S01]  /*9320*/  @!P6 STG.E.U8 desc[UR36][R4.64+0x9], R125 ;  /* 0x0000097d0400e986 */ /* 0x000fe2000c101124 */
[----:B------:R-:W-:Y:S01]  /*9330*/  ISETP.LT.OR P6, PT, R0, 0x11, !P2 ;  /* 0x000000110000780c */ /* 0x000fe200057c1670 */
[-C--:B------:R-:W-:Y:S02]  /*9340*/  @!P5 IMAD R21, R126, R19.reuse, RZ ;  /* 0x000000137e15d224 */ /* 0x080fe400078e02ff */
[----:B------:R0:W-:Y:S01]  /*9350*/  @!P1 STG.E.U8 desc[UR36][R4.64+0x8], R13 ;  /* 0x0000080d04009986 */ /* 0x0001e2000c101124 */
[----:B------:R-:W-:Y:S01]  /*9360*/  ISETP.LT.OR P1, PT, R0, 0x12, !P0 ;  /* 0x000000120000780c */ /* 0x000fe20004721670 */
[----:B------:R-:W-:-:S02]  /*9370*/  @!P3 IMAD R127, R127, R19, RZ ;  /* 0x000000137f7fb224 */ /* 0x000fc400078e02ff */
[----:B------:R-:W-:Y:S01]  /*9380*/  @!P5 STG.E.U8 desc[UR36][R8.64+0x8], R21 ;  /* 0x000008150800d986 */ /* 0x000fe2000c101124 */
[----:B------:R-:W-:Y:S01]  /*9390*/  ISETP.LT.OR P5, PT, R0, 0x12, !P2 ;  /* 0x000000120000780c */ /* 0x000fe200057a1670 */
[----:B-1----:R-:W-:Y:S02]  /*93a0*/  @!P4 IMAD R15, R128, R19, RZ ;  /* 0x00000013800fc224 */ /* 0x002fe400078e02ff */
[----:B------:R-:W-:Y:S01]  /*93b0*/  @!P3 STG.E.U8 desc[UR36][R8.64+0x9], R127 ;  /* 0x0000097f0800b986 */ /* 0x000fe2000c101124 */
[----:B------:R-:W-:-:S03]  /*93c0*/  ISETP.LT.OR P3, PT, R0, 0x19, !P0 ;  /* 0x000000190000780c */ /* 0x000fc60004761670 */
[----:B------:R1:W-:Y:S01]  /*93d0*/  @!P4 STG.E.U8 desc[UR36][R4.64+0x10], R15 ;  /* 0x0000100f0400c986 */ /* 0x0003e2000c101124 */
[----:B------:R-:W-:Y:S01]  /*93e0*/  ISETP.LT.OR P4, PT, R0, 0x1a, !P0 ;  /* 0x0000001a0000780c */ /* 0x000fe20004781670 */
[-C--:B------:R-:W-:Y:S02]  /*93f0*/  @!P1 IMAD R129, R129, R19.reuse, RZ ;  /* 0x0000001381819224 */ /* 0x080fe400078e02ff */
[-C--:B0-----:R-:W-:Y:S02]  /*9400*/  @!P6 IMAD R13, R130, R19.reuse, RZ ;  /* 0x00000013820de224 */ /* 0x081fe400078e02ff */
[----:B------:R-:W-:Y:S01]  /*9410*/  @!P5 IMAD R131, R131, R19, RZ ;  /* 0x000000138383d224 */ /* 0x000fe200078e02ff */
[----:B------:R-:W-:Y:S01]  /*9420*/  @!P1 STG.E.U8 desc[UR36][R4.64+0x11], R129 ;  /* 0x0000118104009986 */ /* 0x000fe2000c101124 */
[----:B------:R-:W-:-:S03]  /*9430*/  ISETP.LT.OR P1, PT, R0, 0x19, !P2 ;  /* 0x000000190000780c */ /* 0x000fc60005721670 */
[----:B------:R0:W-:Y:S01]  /*9440*/  @!P6 STG.E.U8 desc[UR36][R8.64+0x10], R13 ;  /* 0x0000100d0800e986 */ /* 0x0001e2000c101124 */
[-C--:B-1----:R-:W-:Y:S01]  /*9450*/  @!P3 IMAD R15, R132, R19.reuse, RZ ;  /* 0x00000013840fb224 */ /* 0x082fe200078e02ff */
[C---:B------:R-:W-:Y:S01]  /*9460*/  ISETP.LT.OR P6, PT, R0.reuse, 0x1a, !P2 ;  /* 0x0000001a0000780c */ /* 0x040fe200057c1670 */
[----:B------:R-:W-:Y:S01]  /*9470*/  @!P4 IMAD R133, R133, R19, RZ ;  /* 0x000000138585c224 */ /* 0x000fe200078e02ff */
[----:B------:R-:W-:Y:S01]  /*9480*/  @!P5 STG.E.U8 desc[UR36][R8.64+0x11], R131 ;  /* 0x000011830800d986 */ /* 0x000fe2000c101124 */
[----:B------:R-:W-:-:S03]  /*9490*/  ISETP.LT.OR P5, PT, R0, 0x21, !P0 ;  /* 0x000000210000780c */ /* 0x000fc600047a1670 */
[----:B------:R1:W-:Y:S01]  /*94a0*/  @!P3 STG.E.U8 desc[UR36][R4.64+0x18], R15 ;  /* 0x0000180f0400b986 */ /* 0x0003e2000c101124 */
[----:B------:R-:W-:-:S03]  /*94b0*/  ISETP.LT.OR P3, PT, R0, 0x22, !P0 ;  /* 0x000000220000780c */ /* 0x000fc60004761670 */
[----:B------:R-:W-:Y:S01]  /*94c0*/  @!P4 STG.E.U8 desc[UR36][R4.64+0x19], R133 ;  /* 0x000019850400c986 */ /* 0x000fe2000c101124 */
[----:B------:R-:W-:Y:S01]  /*94d0*/  ISETP.LT.OR P4, PT, R0, 0x21, !P2 ;  /* 0x000000210000780c */ /* 0x000fe20005781670 */
[-C--:B0-----:R-:W-:Y:S02]  /*94e0*/  @!P1 IMAD R13, R134, R19.reuse, RZ ;  /* 0x00000013860d9224 */ /* 0x081fe400078e02ff */
[-C--:B------:R-:W-:Y:S02]  /*94f0*/  @!P6 IMAD R135, R135, R19.reuse, RZ ;  /* 0x000000138787e224 */ /* 0x080fe400078e02ff */
[-C--:B------:R-:W-:Y:S01]  /*9500*/  @!P5 IMAD R21, R136, R19.reuse, RZ ;  /* 0x000000138815d224 */ /* 0x080fe200078e02ff */
[----:B------:R0:W-:Y:S01]  /*9510*/  @!P1 STG.E.U8 desc[UR36][R8.64+0x18], R13 ;  /* 0x0000180d08009986 */ /* 0x0001e2000c101124 */
[C---:B------:R-:W-:Y:S02]  /*9520*/  ISETP.LT.OR P1, PT, R0.reuse, 0x22, !P2 ;  /* 0x000000220000780c */ /* 0x040fe40005721670 */
[----:B------:R-:W-:Y:S01]  /*9530*/  @!P3 IMAD R137, R137, R19, RZ ;  /* 0x000000138989b224 */ /* 0x000fe200078e02ff */
[----:B------:R-:W-:Y:S01]  /*9540*/  @!P6 STG.E.U8 desc[UR36][R8.64+0x19], R135 ;  /* 0x000019870800e986 */ /* 0x000fe2000c101124 */
[----:B------:R-:W-:-:S02]  /*9550*/  ISETP.LT.OR P6, PT, R0, 0x29, !P0 ;  /* 0x000000290000780c */ /* 0x000fc400047c1670 */
[----:B-1----:R-:W-:Y:S01]  /*9560*/  @!P4 IMAD R15, R138, R19, RZ ;  /* 0x000000138a0fc224 */ /* 0x002fe200078e02ff */
[----:B------:R-:W-:Y:S01]  /*9570*/  @!P5 STG.E.U8 desc[UR36][R4.64+0x20], R21 ;  /* 0x000020150400d986 */ /* 0x000fe2000c101124 */
[----:B------:R-:W-:-:S03]  /*9580*/  ISETP.LT.OR P5, PT, R0, 0x2a, !P0 ;  /* 0x0000002a0000780c */ /* 0x000fc600047a1670 */
[----:B------:R-:W-:Y:S01]  /*9590*/  @!P3 STG.E.U8 desc[UR36][R4.64+0x21], R137 ;  /* 0x000021890400b986 */ /* 0x000fe2000c101124 */
[C---:B------:R-:W-:Y:S01]  /*95a0*/  ISETP.LT.OR P3, PT, R0.reuse, 0x29, !P2 ;  /* 0x000000290000780c */ /* 0x040fe20005761670 */
[-C--:B------:R-:W-:Y:S02]  /*95b0*/  @!P1 IMAD R139, R139, R19.reuse, RZ ;  /* 0x000000138b8b9224 */ /* 0x080fe400078e02ff */
[----:B------:R1:W-:Y:S01]  /*95c0*/  @!P4 STG.E.U8 desc[UR36][R8.64+0x20], R15 ;  /* 0x0000200f0800c986 */ /* 0x0003e2000c101124 */
[----:B------:R-:W-:Y:S01]  /*95d0*/  ISETP.LT.OR P4, PT, R0, 0x2a, !P2 ;  /* 0x0000002a0000780c */ /* 0x000fe20005781670 */
[-C--:B0-----:R-:W-:Y:S02]  /*95e0*/  @!P6 IMAD R13, R140, R19.reuse, RZ ;  /* 0x000000138c0de224 */ /* 0x081fe400078e02ff */
[----:B------:R-:W-:Y:S01]  /*95f0*/  @!P1 STG.E.U8 desc[UR36][R8.64+0x21], R139 ;  /* 0x0000218b08009986 */ /* 0x000fe2000c101124 */
[----:B------:R-:W-:Y:S01]  /*9600*/  ISETP.LT.OR P1, PT, R0, 0x31, !P0 ;  /* 0x000000310000780c */ /* 0x000fe20004721670 */
[----:B------:R-:W-:-:S02]  /*9610*/  @!P5 IMAD R141, R141, R19, RZ ;  /* 0x000000138d8dd224 */ /* 0x000fc400078e02ff */
[----:B------:R0:W-:Y:S01]  /*9620*/  @!P6 STG.E.U8 desc[UR36][R4.64+0x28], R13 ;  /* 0x0000280d0400e986 */ /* 0x0001e2000c101124 */
[----:B------:R-:W-:Y:S01]  /*9630*/  ISETP.LT.OR P6, PT, R0, 0x32, !P0 ;  /* 0x000000320000780c */ /* 0x000fe200047c1670 */
[-C--:B-1----:R-:W-:Y:S02]  /*9640*/  @!P3 IMAD R15, R142, R19.reuse, RZ ;  /* 0x000000138e0fb224 */ /* 0x082fe400078e02ff */
[----:B------:R-:W-:Y:S01]  /*9650*/  @!P5 STG.E.U8 desc[UR36][R4.64+0x29], R141 ;  /* 0x0000298d0400d986 */ /* 0x000fe2000c101124 */
[C---:B------:R-:W-:Y:S01]  /*9660*/  ISETP.LT.OR P5, PT, R0.reuse, 0x31, !P2 ;  /* 0x000000310000780c */ /* 0x040fe200057a1670 */
[-C--:B------:R-:W-:Y:S02]  /*9670*/  @!P4 IMAD R143, R143, R19.reuse, RZ ;  /* 0x000000138f8fc224 */ /* 0x080fe400078e02ff */
[----:B------:R1:W-:Y:S01]  /*9680*/  @!P3 STG.E.U8 desc[UR36][R8.64+0x28], R15 ;  /* 0x0000280f0800b986 */ /* 0x0003e2000c101124 */
[----:B------:R-:W-:Y:S01]  /*9690*/  ISETP.LT.OR P3, PT, R0, 0x32, !P2 ;  /* 0x000000320000780c */ /* 0x000fe20005761670 */
[----:B0-----:R-:W-:-:S02]  /*96a0*/  @!P1 IMAD R13, R144, R19, RZ ;  /* 0x00000013900d9224 */ /* 0x001fc400078e02ff */
[----:B------:R-:W-:Y:S01]  /*96b0*/  @!P4 STG.E.U8 desc[UR36][R8.64+0x29], R143 ;  /* 0x0000298f0800c986 */ /* 0x000fe2000c101124 */
[C---:B------:R-:W-:Y:S01]  /*96c0*/  ISETP.LT.OR P4, PT, R0.reuse, 0x39, !P0 ;  /* 0x000000390000780c */ /* 0x040fe20004781670 */
[-C--:B------:R-:W-:Y:S02]  /*96d0*/  @!P6 IMAD R145, R145, R19.reuse, RZ ;  /* 0x000000139191e224 */ /* 0x080fe400078e02ff */
[----:B------:R0:W-:Y:S01]  /*96e0*/  @!P1 STG.E.U8 desc[UR36][R4.64+0x30], R13 ;  /* 0x0000300d04009986 */ /* 0x0001e2000c101124 */
[----:B------:R-:W-:Y:S01]  /*96f0*/  ISETP.LT.OR P1, PT, R0, 0x3a, !P0 ;  /* 0x0000003a0000780c */ /* 0x000fe20004721670 */
[-C--:B------:R-:W-:Y:S02]  /*9700*/  @!P5 IMAD R21, R146, R19.reuse, RZ ;  /* 0x000000139215d224 */ /* 0x080fe400078e02ff */
[----:B------:R-:W-:Y:S01]  /*9710*/  @!P6 STG.E.U8 desc[UR36][R4.64+0x31], R145 ;  /* 0x000031910400e986 */ /* 0x000fe2000c101124 */
[----:B------:R-:W-:Y:S01]  /*9720*/  ISETP.LT.OR P6, PT, R0, 0x39, !P2 ;  /* 0x000000390000780c */ /* 0x000fe200057c1670 */
[----:B------:R-:W-:-:S02]  /*9730*/  @!P3 IMAD R147, R147, R19, RZ ;  /* 0x000000139393b224 */ /* 0x000fc400078e02ff */
[----:B------:R-:W-:Y:S01]  /*9740*/  @!P5 STG.E.U8 desc[UR36][R8.64+0x30], R21 ;  /* 0x000030150800d986 */ /* 0x000fe2000c101124 */
        /* <DEDUP_REMOVED lines=13> */
[-C--:B-1----:R-:W-:Y:S02]  /*9820*/  @!P3 IMAD R15, R152, R19.reuse, RZ ;  /* 0x00000013980fb224 */ /* 0x082fe400078e02ff */
[----:B------:R-:W-:Y:S01]  /*9830*/  @!P5 STG.E.U8 desc[UR36][R8.64+0x39], R151 ;  /* 0x000039970800d986 */ /* 0x000fe2000c101124 */
[----:B------:R-:W-:Y:S01]  /*9840*/  ISETP.LT.OR P5, PT, R0, 0x49, !P0 ;  /* 0x000000490000780c */ /* 0x000fe200047a1670 */
[----:B------:R-:W-:-:S02]  /*9850*/  @!P4 IMAD R153, R153, R19, RZ ;  /* 0x000000139999c224 */ /* 0x000fc400078e02ff */
[----:B------:R1:W-:Y:S01]  /*9860*/  @!P3 STG.E.U8 desc[UR36][R4.64+0x40], R15 ;  /* 0x0000400f0400b986 */ /* 0x0003e2000c101124 */
[----:B------:R-:W-:Y:S01]  /*9870*/  ISETP.LT.OR P3, PT, R0, 0x4a, !P0 ;  /* 0x0000004a0000780c */ /* 0x000fe20004761670 */
[-C--:B0-----:R-:W-:Y:S02]  /*9880*/  @!P1 IMAD R13, R154, R19.reuse, RZ ;  /* 0x000000139a0d9224 */ /* 0x081fe400078e02ff */
[----:B------:R-:W-:Y:S01]  /*9890*/  @!P4 STG.E.U8 desc[UR36][R4.64+0x41], R153 ;  /* 0x000041990400c986 */ /* 0x000fe2000c101124 */
[C---:B------:R-:W-:Y:S01]  /*98a0*/  ISETP.LT.OR P4, PT, R0.reuse, 0x49, !P2 ;  /* 0x000000490000780c */ /* 0x040fe20005781670 */
[-C--:B------:R-:W-:Y:S02]  /*98b0*/  @!P6 IMAD R155, R155, R19.reuse, RZ ;  /* 0x000000139b9be224 */ /* 0x080fe400078e02ff */
[----:B------:R0:W-:Y:S01]  /*98c0*/  @!P1 STG.E.U8 desc[UR36][R8.64+0x40], R13 ;  /* 0x0000400d08009986 */ /* 0x0001e2000c101124 */
[----:B------:R-:W-:Y:S01]  /*98d0*/  ISETP.LT.OR P1, PT, R0, 0x4a, !P2 ;  /* 0x0000004a0000780c */ /* 0x000fe20005721670 */
[----:B------:R-:W-:-:S02]  /*98e0*/  @!P5 IMAD R21, R156, R19, RZ ;  /* 0x000000139c15d224 */ /* 0x000fc400078e02ff */
[----:B------:R-:W-:Y:S01]  /*98f0*/  @!P6 STG.E.U8 desc[UR36][R8.64+0x41], R155 ;  /* 0x0000419b0800e986 */ /* 0x000fe2000c101124 */
[C---:B------:R-:W-:Y:S01]  /*9900*/  ISETP.LT.OR P6, PT, R0.reuse, 0x51, !P0 ;  /* 0x000000510000780c */ /* 0x040fe200047c1670 */
[-C--:B------:R-:W-:Y:S02]  /*9910*/  @!P3 IMAD R157, R157, R19.reuse, RZ ;  /* 0x000000139d9db224 */ /* 0x080fe400078e02ff */
[----:B------:R-:W-:Y:S01]  /*9920*/  @!P5 STG.E.U8 desc[UR36][R4.64+0x48], R21 ;  /* 0x000048150400d986 */ /* 0x000fe2000c101124 */
        /* <DEDUP_REMOVED lines=13> */
[----:B-1----:R-:W-:-:S02]  /*9a00*/  @!P3 IMAD R15, R162, R19, RZ ;  /* 0x00000013a20fb224 */ /* 0x002fc400078e02ff */
        /* <DEDUP_REMOVED lines=11> */
[-C--:B------:R-:W-:Y:S02]  /*9ac0*/  @!P5 IMAD R21, R166, R19.reuse, RZ ;  /* 0x00000013a615d224 */ /* 0x080fe400078e02ff */
[----:B------:R-:W-:Y:S01]  /*9ad0*/  @!P6 STG.E.U8 desc[UR36][R4.64+0x59], R165 ;  /* 0x000059a50400e986 */ /* 0x000fe2000c101124 */
[C---:B------:R-:W-:Y:S01]  /*9ae0*/  ISETP.LT.OR P6, PT, R0.reuse, 0x61, !P2 ;  /* 0x000000610000780c */ /* 0x040fe200057c1670 */
[-C--:B------:R-:W-:Y:S02]  /*9af0*/  @!P3 IMAD R167, R167, R19.reuse, RZ ;  /* 0x00000013a7a7b224 */ /* 0x080fe400078e02ff */
[----:B------:R-:W-:Y:S01]  /*9b00*/  @!P5 STG.E.U8 desc[UR36][R8.64+0x58], R21 ;  /* 0x000058150800d986 */ /* 0x000fe2000c101124 */
        /* <DEDUP_REMOVED lines=96> */
[C---:B------:R-:W-:Y:S01]  /*a110*/  ISETP.LT.OR P4, PT, R0.reuse, 0xa2, !P2 ;  /* 0x000000a20000780c */ /* 0x040fe20005781670 */
[-C--:B------:R-:W-:Y:S02]  /*a120*/  @!P6 IMAD R201, R201, R19.reuse, RZ ;  /* 0x00000013c9c9e224 */ /* 0x080fe400078e02ff */
[----:B------:R-:W-:Y:S01]  /*a130*/  @!P1 STG.E.U8 desc[UR36][R8.64+0x99], R199 ;  /* 0x000099c708009986 */ /* 0x000fe2000c101124 */
[----:B------:R-:W-:Y:S01]  /*a140*/  ISETP.LT.OR P1, PT, R0, 0xa9, !P0 ;  /* 0x000000a90000780c */ /* 0x000fe20004721670 */
[----:B0-----:R-:W-:-:S02]  /*a150*/  @!P5 IMAD R13, R200, R19, RZ ;  /* 0x00000013c80dd224 */ /* 0x001fc400078e02ff */
[----:B------:R-:W-:Y:S01]  /*a160*/  @!P6 STG.E.U8 desc[UR36][R4.64+0xa1], R201 ;  /* 0x0000a1c90400e986 */ /* 0x000fe2000c101124 */
[----:B------:R-:W-:Y:S01]  /*a170*/  ISETP.LT.OR P6, PT, R0, 0xa9, !P2 ;  /* 0x000000a90000780c */ /* 0x000fe200057c1670 */
[-C--:B-1----:R-:W-:Y:S02]  /*a180*/  @!P3 IMAD R15, R202, R19.reuse, RZ ;  /* 0x00000013ca0fb224 */ /* 0x082fe400078e02ff */
[----:B------:R0:W-:Y:S01]  /*a190*/  @!P5 STG.E.U8 desc[UR36][R4.64+0xa0], R13 ;  /* 0x0000a00d0400d986 */ /* 0x0001e2000c101124 */
[C---:B------:R-:W-:Y:S01]  /*a1a0*/  ISETP.LT.OR P5, PT, R0.reuse, 0xaa, !P0 ;  /* 0x000000aa0000780c */ /* 0x040fe200047a1670 */
[-C--:B------:R-:W-:Y:S02]  /*a1b0*/  @!P4 IMAD R203, R203, R19.reuse, RZ ;  /* 0x00000013cbcbc224 */ /* 0x080fe400078e02ff */
[----:B------:R1:W-:Y:S01]  /*a1c0*/  @!P3 STG.E.U8 desc[UR36][R8.64+0xa0], R15 ;  /* 0x0000a00f0800b986 */ /* 0x0003e2000c101124 */
[----:B------:R-:W-:Y:S01]  /*a1d0*/  ISETP.LT.OR P3, PT, R0, 0xaa, !P2 ;  /* 0x000000aa0000780c */ /* 0x000fe20005761670 */
[----:B------:R-:W-:-:S02]  /*a1e0*/  @!P1 IMAD R21, R204, R19, RZ ;  /* 0x00000013cc159224 */ /* 0x000fc400078e02ff */
[----:B------:R-:W-:Y:S01]  /*a1f0*/  @!P4 STG.E.U8 desc[UR36][R8.64+0xa1], R203 ;  /* 0x0000a1cb0800c986 */ /* 0x000fe2000c101124 */
[----:B------:R-:W-:Y:S01]  /*a200*/  ISETP.LT.OR P4, PT, R0, 0xb1, !P0 ;  /* 0x000000b10000780c */ /* 0x000fe20004781670 */
[-C--:B0-----:R-:W-:Y:S02]  /*a210*/  @!P6 IMAD R13, R206, R19.reuse, RZ ;  /* 0x00000013ce0de224 */ /* 0x081fe400078e02ff */
[----:B------:R0:W-:Y:S02]  /*a220*/  @!P1 STG.E.U8 desc[UR36][R4.64+0xa8], R21 ;  /* 0x0000a81504009986 */ /* 0x0001e4000c101124 */
[----:B------:R-:W-:Y:S01]  /*a230*/  @!P5 IMAD R205, R205, R19, RZ ;  /* 0x00000013cdcdd224 */ /* 0x000fe200078e02ff */
[----:B------:R-:W-:-:S03]  /*a240*/  ISETP.LT.OR P1, PT, R0, 0xb2, !P0 ;  /* 0x000000b20000780c */ /* 0x000fc60004721670 */
[-C--:B------:R-:W-:Y:S01]  /*a250*/  @!P3 IMAD R207, R207, R19.reuse, RZ ;  /* 0x00000013cfcfb224 */ /* 0x080fe200078e02ff */
[----:B------:R-:W-:Y:S01]  /*a260*/  @!P5 STG.E.U8 desc[UR36][R4.64+0xa9], R205 ;  /* 0x0000a9cd0400d986 */ /* 0x000fe2000c101124 */
[----:B------:R-:W-:Y:S02]  /*a270*/  ISETP.LT.OR P5, PT, R0, 0xb1, !P2 ;  /* 0x000000b10000780c */ /* 0x000fe400057a1670 */
[----:B-1----:R-:W-:Y:S01]  /*a280*/  @!P4 IMAD R15, R208, R19, RZ ;  /* 0x00000013d00fc224 */ /* 0x002fe200078e02ff */
[----:B------:R1:W-:Y:S01]  /*a290*/  @!P6 STG.E.U8 desc[UR36][R8.64+0xa8], R13 ;  /* 0x0000a80d0800e986 */ /* 0x0003e2000c101124 */
[----:B------:R-:W-:-:S03]  /*a2a0*/  ISETP.LT.OR P6, PT, R0, 0xb2, !P2 ;  /* 0x000000b20000780c */ /* 0x000fc600057c1670 */
[----:B------:R-:W-:Y:S01]  /*a2b0*/  @!P3 STG.E.U8 desc[UR36][R8.64+0xa9], R207 ;  /* 0x0000a9cf0800b986 */ /* 0x000fe2000c101124 */
[C---:B------:R-:W-:Y:S01]  /*a2c0*/  ISETP.LT.OR P3, PT, R0.reuse, 0xb9, !P0 ;  /* 0x000000b90000780c */ /* 0x040fe20004761670 */
[-C--:B------:R-:W-:Y:S01]  /*a2d0*/  @!P1 IMAD R209, R209, R19.reuse, RZ ;  /* 0x00000013d1d19224 */ /* 0x080fe200078e02ff */
[C---:B------:R-:W-:Y:S01]  /*a2e0*/  ISETP.LT.OR P0, PT, R0.reuse, 0xba, !P0 ;  /* 0x000000ba0000780c */ /* 0x040fe20004701670 */
[----:B------:R2:W-:Y:S01]  /*a2f0*/  @!P4 STG.E.U8 desc[UR36][R4.64+0xb0], R15 ;  /* 0x0000b00f0400c986 */ /* 0x0005e2000c101124 */
[----:B------:R-:W-:Y:S01]  /*a300*/  ISETP.LT.OR P4, PT, R0, 0xb9, !P2 ;  /* 0x000000b90000780c */ /* 0x000fe20005781670 */
[-C--:B0-----:R-:W-:Y:S01]  /*a310*/  @!P5 IMAD R21, R210, R19.reuse, RZ ;  /* 0x00000013d215d224 */ /* 0x081fe200078e02ff */
[----:B------:R-:W-:Y:S01]  /*a320*/  ISETP.LT.OR P2, PT, R0, 0xba, !P2 ;  /* 0x000000ba0000780c */ /* 0x000fe20005741670 */
[----:B------:R-:W-:Y:S01]  /*a330*/  @!P1 STG.E.U8 desc[UR36][R4.64+0xb1], R209 ;  /* 0x0000b1d104009986 */ /* 0x000fe2000c101124 */
[----:B------:R-:W-:Y:S01]  /*a340*/  ISETP.GE.AND P1, PT, R3, 0x81, PT ;  /* 0x000000810300780c */ /* 0x000fe20003f26270 */
[----:B------:R-:W-:-:S02]  /*a350*/  @!P6 IMAD R211, R211, R19, RZ ;  /* 0x00000013d3d3e224 */ /* 0x000fc400078e02ff */
[----:B------:R-:W-:Y:S01]  /*a360*/  @!P5 STG.E.U8 desc[UR36][R8.64+0xb0], R21 ;  /* 0x0000b0150800d986 */ /* 0x000fe2000c101124 */
[----:B------:R-:W-:Y:S01]  /*a370*/  ISETP.LT.OR P5, PT, R0, 0x1, !P1 ;  /* 0x000000010000780c */ /* 0x000fe20004fa1670 */
[-C--:B-1----:R-:W-:Y:S02]  /*a380*/  @!P3 IMAD R13, R212, R19.reuse, RZ ;  /* 0x00000013d40db224 */ /* 0x082fe400078e02ff */
[----:B------:R-:W-:Y:S01]  /*a390*/  @!P6 STG.E.U8 desc[UR36][R8.64+0xb1], R211 ;  /* 0x0000b1d30800e986 */ /* 0x000fe2000c101124 */
[-C--:B------:R-:W-:Y:S01]  /*a3a0*/  @!P0 IMAD R213, R213, R19.reuse, RZ ;  /* 0x00000013d5d58224 */ /* 0x080fe200078e02ff */
[----:B------:R-:W-:Y:S01]  /*a3b0*/  ISETP.LT.OR P6, PT, R0, 0x2, !P1 ;  /* 0x000000020000780c */ /* 0x000fe20004fc1670 */
[-C--:B--2---:R-:W-:Y:S01]  /*a3c0*/  @!P4 IMAD R15, R214, R19.reuse, RZ ;  /* 0x00000013d60fc224 */ /* 0x084fe200078e02ff */
[----:B------:R-:W-:Y:S01]  /*a3d0*/  @!P3 STG.E.U8 desc[UR36][R4.64+0xb8], R13 ;  /* 0x0000b80d0400b986 */ /* 0x000fe2000c101124 */
[----:B------:R-:W-:Y:S01]  /*a3e0*/  ISETP.GE.AND P3, PT, R3, 0x89, PT ;  /* 0x000000890300780c */ /* 0x000fe20003f66270 */
[----:B------:R-:W-:-:S02]  /*a3f0*/  @!P2 IMAD R215, R215, R19, RZ ;  /* 0x00000013d7d7a224 */ /* 0x000fc400078e02ff */
[----:B------:R0:W-:Y:S01]  /*a400*/  @!P0 STG.E.U8 desc[UR36][R4.64+0xb9], R213 ;  /* 0x0000b9d504008986 */ /* 0x0001e2000c101124 */
[----:B------:R-:W-:Y:S01]  /*a410*/  ISETP.LT.OR P0, PT, R0, 0x1, !P3 ;  /* 0x000000010000780c */ /* 0x000fe20005f01670 */
[-C--:B------:R-:W-:Y:S02]  /*a420*/  @!P5 IMAD R3, R24, R19.reuse, RZ ;  /* 0x000000131803d224 */ /* 0x080fe400078e02ff */
[----:B------:R-:W-:Y:S01]  /*a430*/  @!P4 STG.E.U8 desc[UR36][R8.64+0xb8], R15 ;  /* 0x0000b80f0800c986 */ /* 0x000fe2000c101124 */
[C---:B------:R-:W-:Y:S02]  /*a440*/  ISETP.LT.OR P4, PT, R0.reuse, 0x2, !P3 ;  /* 0x000000020000780c */ /* 0x040fe40005f81670 */
[----:B------:R-:W-:Y:S01]  /*a450*/  @!P6 IMAD R25, R25, R19, RZ ;  /* 0x000000131919e224 */ /* 0x000fe200078e02ff */
[----:B------:R-:W-:Y:S01]  /*a460*/  @!P2 STG.E.U8 desc[UR36][R8.64+0xb9], R215 ;  /* 0x0000b9d70800a986 */ /* 0x000fe2000c101124 */
[----:B------:R-:W-:-:S03]  /*a470*/  ISETP.LT.OR P2, PT, R0, 0xa, !P1 ;  /* 0x0000000a0000780c */ /* 0x000fc60004f41670 */
        /* <DEDUP_REMOVED lines=10> */
[----:B------:R-:W-:Y:S01]  /*a520*/  ISETP.LT.OR P4, PT, R0, 0x11, !P1 ;  /* 0x000000110000780c */ /* 0x000fe20004f81670 */
[-C--:B-1----:R-:W-:Y:S02]  /*a530*/  @!P5 IMAD R3, R28, R19.reuse, RZ ;  /* 0x000000131c03d224 */ /* 0x082fe400078e02ff */
        /* <DEDUP_REMOVED lines=21> */
[----:B------:R-:W-:Y:S02]  /*a690*/  @!P6 STG.E.U8 desc[UR36][R10.64+0x11], R35 ;  /* 0x000011230a00e986 */ /* 0x000fe4000c101124 */
[-C--:B------:R-:W-:Y:S01]  /*a6a0*/  @!P4 IMAD R37, R37, R19.reuse, RZ ;  /* 0x000000132525c224 */ /* 0x080fe200078e02ff */
[C---:B------:R-:W-:Y:S01]  /*a6b0*/  ISETP.LT.OR P6, PT, R0.reuse, 0x21, !P1 ;  /* 0x000000210000780c */ /* 0x040fe20004fc1670 */
        /* <DEDUP_REMOVED lines=8> */
[-C--:B------:R-:W-:Y:S01]  /*a740*/  @!P6 IMAD R9, R40, R19.reuse, RZ ;  /* 0x000000132809e224 */ /* 0x080fe200078e02ff */
[----:B------:R1:W-:Y:S01]  /*a750*/  @!P5 STG.E.U8 desc[UR36][R10.64+0x18], R3 ;  /* 0x000018030a00d986 */ /* 0x0003e2000c101124 */
[C---:B------:R-:W-:Y:S01]  /*a760*/  ISETP.LT.OR P5, PT, R0.reuse, 0x29, !P1 ;  /* 0x000000290000780c */ /* 0x040fe20004fa1670 */
[-C--:B------:R-:W-:Y:S02]  /*a770*/  @!P0 IMAD R41, R41, R19.reuse, RZ ;  /* 0x0000001329298224 */ /* 0x080fe400078e02ff */
[----:B------:R-:W-:Y:S01]  /*a780*/  @!P6 STG.E.U8 desc[UR36][R6.64+0x20], R9 ;  /* 0x000020090600e986 */ /* 0x000fe2000c101124 */
        /* <DEDUP_REMOVED lines=14> */
[----:B------:R-:W-:Y:S02]  /*a870*/  @!P6 STG.E.U8 desc[UR36][R6.64+0x29], R45 ;  /* 0x0000292d0600e986 */ /* 0x000fe4000c101124 */
[-C--:B------:R-:W-:Y:S01]  /*a880*/  @!P4 IMAD R47, R47, R19.reuse, RZ ;  /* 0x000000132f2fc224 */ /* 0x080fe200078e02ff */
[C---:B------:R-:W-:Y:S01]  /*a890*/  ISETP.LT.OR P6, PT, R0.reuse, 0x31, !P3 ;  /* 0x000000310000780c */ /* 0x040fe20005fc1670 */
[----:B------:R0:W-:Y:S01]  /*a8a0*/  @!P0 STG.E.U8 desc[UR36][R10.64+0x28], R5 ;  /* 0x000028050a008986 */ /* 0x0001e2000c101124 */
[C---:B------:R-:W-:Y:S01]  /*a8b0*/  ISETP.LT.OR P0, PT, R0.reuse, 0x32, !P3 ;  /* 0x000000320000780c */ /* 0x040fe20005f01670 */
[-C--:B------:R-:W-:Y:S02]  /*a8c0*/  @!P2 IMAD R49, R49, R19.reuse, RZ ;  /* 0x000000133131a224 */ /* 0x080fe400078e02ff */
[----:B------:R-:W-:Y:S01]  /*a8d0*/  @!P4 STG.E.U8 desc[UR36][R10.64+0x29], R47 ;  /* 0x0000292f0a00c986 */ /* 0x000fe2000c101124 */
[----:B------:R-:W-:Y:S01]  /*a8e0*/  ISETP.LT.OR P4, PT, R0, 0x39, !P1 ;  /* 0x000000390000780c */ /* 0x000fe20004f81670 */
[----:B-1----:R-:W-:-:S02]  /*a8f0*/  @!P5 IMAD R3, R48, R19, RZ ;  /* 0x000000133003d224 */ /* 0x002fc400078e02ff */
        /* <DEDUP_REMOVED lines=115> */
[----:B------:R-:W-:Y:S01]  /*b030*/  ISETP.LT.OR P0, PT, R0, 0x89, !P1 ;  /* 0x000000890000780c */ /* 0x000fe20004f01670 */
[-C--:B------:R-:W-:Y:S02]  /*b040*/  @!P2 IMAD R9, R88, R19.reuse, RZ ;  /* 0x000000135809a224 */ /* 0x080fe400078e02ff */
[----:B------:R-:W-:Y:S01]  /*b050*/  @!P4 STG.E.U8 desc[UR36][R10.64+0x79], R87 ;  /* 0x000079570a00c986 */ /* 0x000fe2000c101124 */
[----:B------:R-:W-:Y:S01]  /*b060*/  ISETP.LT.OR P4, PT, R0, 0x82, !P3 ;  /* 0x000000820000780c */ /* 0x000fe20005f81670 */
[----:B-1----:R-:W-:-:S02]  /*b070*/  @!P5 IMAD R3, R90, R19, RZ ;  /* 0x000000135a03d224 */ /* 0x002fc400078e02ff */
[----:B------:R1:W-:Y:S01]  /*b080*/  @!P2 STG.E.U8 desc[UR36][R6.64+0x80], R9 ;  /* 0x000080090600a986 */ /* 0x0003e2000c101124 */
[----:B------:R-:W-:-:S03]  /*b090*/  ISETP.LT.OR P2, PT, R0, 0x8a, !P1 ;  /* 0x0000008a0000780c */ /* 0x000fc60004f41670 */
[-C--:B------:R-:W-:Y:S02]  /*b0a0*/  @!P6 IMAD R89, R89, R19.reuse, RZ ;  /* 0x000000135959e224 */ /* 0x080fe400078e02ff */
[----:B0-----:R-:W-:-:S03]  /*b0b0*/  @!P0 IMAD R5, R92, R19, RZ ;  /* 0x000000135c058224 */ /* 0x001fc600078e02ff */
[----:B------:R-:W-:Y:S01]  /*b0c0*/  @!P6 STG.E.U8 desc[UR36][R6.64+0x81], R89 ;  /* 0x000081590600e986 */ /* 0x000fe2000c101124 */
[C---:B------:R-:W-:Y:S01]  /*b0d0*/  ISETP.LT.OR P6, PT, R0.reuse, 0x89, !P3 ;  /* 0x000000890000780c */ /* 0x040fe20005fc1670 */
[-C--:B------:R-:W-:Y:S02]  /*b0e0*/  @!P4 IMAD R91, R91, R19.reuse, RZ ;  /* 0x000000135b5bc224 */ /* 0x080fe400078e02ff */
[----:B------:R0:W-:Y:S01]  /*b0f0*/  @!P5 STG.E.U8 desc[UR36][R10.64+0x80], R3 ;  /* 0x000080030a00d986 */ /* 0x0001e2000c101124 */
[C---:B------:R-:W-:Y:S01]  /*b100*/  ISETP.LT.OR P5, PT, R0.reuse, 0x8a, !P3 ;  /* 0x0000008a0000780c */ /* 0x040fe20005fa1670 */
[----:B------:R-:W-:Y:S02]  /*b110*/  @!P2 IMAD R93, R93, R19, RZ ;  /* 0x000000135d5da224 */ /* 0x000fe400078e02ff */
[----:B------:R-:W-:Y:S01]  /*b120*/  @!P4 STG.E.U8 desc[UR36][R10.64+0x81], R91 ;  /* 0x0000815b0a00c986 */ /* 0x000fe2000c101124 */
[----:B------:R-:W-:-:S03]  /*b130*/  ISETP.LT.OR P4, PT, R0, 0x91, !P1 ;  /* 0x000000910000780c */ /* 0x000fc60004f81670 */
        /* <DEDUP_REMOVED lines=14> */
[-C--:B--2---:R-:W-:Y:S02]  /*b220*/  @!P2 IMAD R5, R98, R19.reuse, RZ ;  /* 0x000000136205a224 */ /* 0x084fe400078e02ff */
        /* <DEDUP_REMOVED lines=31> */
[----:B------:R-:W-:Y:S01]  /*b420*/  ISETP.LT.OR P0, PT, R0, 0xb1, !P1 ;  /* 0x000000b10000780c */ /* 0x000fe20004f01670 */
[-C--:B--2---:R-:W-:Y:S02]  /*b430*/  @!P6 IMAD R5, R110, R19.reuse, RZ ;  /* 0x000000136e05e224 */ /* 0x084fe400078e02ff */
[----:B------:R0:W-:Y:S01]  /*b440*/  @!P2 STG.E.U8 desc[UR36][R6.64+0xa8], R3 ;  /* 0x0000a8030600a986 */ /* 0x0001e2000c101124 */
[----:B------:R-:W-:Y:S01]  /*b450*/  ISETP.LT.OR P2, PT, R0, 0xb2, !P1 ;  /* 0x000000b20000780c */ /* 0x000fe20004f41670 */
[----:B------:R-:W-:-:S04]  /*b460*/  @!P5 IMAD R109, R109, R19, RZ ;  /* 0x000000136d6dd224 */ /* 0x000fc800078e02ff */
[-C--:B------:R-:W-:Y:S01]  /*b470*/  @!P4 IMAD R111, R111, R19.reuse, RZ ;  /* 0x000000136f6fc224 */ /* 0x080fe200078e02ff */
[----:B------:R-:W-:Y:S01]  /*b480*/  @!P5 STG.E.U8 desc[UR36][R6.64+0xa9], R109 ;  /* 0x0000a96d0600d986 */ /* 0x000fe2000c101124 */
[----:B------:R-:W-:Y:S02]  /*b490*/  ISETP.LT.OR P5, PT, R0, 0xb9, !P3 ;  /* 0x000000b90000780c */ /* 0x000fe40005fa1670 */
[-C--:B-1----:R-:W-:Y:S01]  /*b4a0*/  @!P0 IMAD R9, R112, R19.reuse, RZ ;  /* 0x0000001370098224 */ /* 0x082fe200078e02ff */
[----:B------:R-:W-:Y:S01]  /*b4b0*/  @!P6 STG.E.U8 desc[UR36][R10.64+0xa8], R5 ;  /* 0x0000a8050a00e986 */ /* 0x000fe2000c101124 */
[C---:B------:R-:W-:Y:S02]  /*b4c0*/  ISETP.LT.OR P6, PT, R0.reuse, 0xb2, !P3 ;  /* 0x000000b20000780c */ /* 0x040fe40005fc1670 */
[----:B------:R-:W-:Y:S01]  /*b4d0*/  @!P2 IMAD R113, R113, R19, RZ ;  /* 0x000000137171a224 */ /* 0x000fe200078e02ff */
[----:B------:R-:W-:Y:S01]  /*b4e0*/  @!P4 STG.E.U8 desc[UR36][R10.64+0xa9], R111 ;  /* 0x0000a96f0a00c986 */ /* 0x000fe2000c101124 */
[----:B------:R-:W-:-:S02]  /*b4f0*/  ISETP.LT.OR P4, PT, R0, 0xb1, !P3 ;  /* 0x000000b10000780c */ /* 0x000fc40005f81670 */
[C---:B------:R-:W-:Y:S01]  /*b500*/  ISETP.LT.OR P3, PT, R0.reuse, 0xba, !P3 ;  /* 0x000000ba0000780c */ /* 0x040fe20005f61670 */
[----:B------:R1:W-:Y:S01]  /*b510*/  @!P0 STG.E.U8 desc[UR36][R6.64+0xb0], R9 ;  /* 0x0000b00906008986 */ /* 0x0003e2000c101124 */
[C---:B------:R-:W-:Y:S02]  /*b520*/  ISETP.LT.OR P0, PT, R0.reuse, 0xb9, !P1 ;  /* 0x000000b90000780c */ /* 0x040fe40004f01670 */
[----:B------:R-:W-:Y:S01]  /*b530*/  ISETP.LT.OR P1, PT, R0, 0xba, !P1 ;  /* 0x000000ba0000780c */ /* 0x000fe20004f21670 */
[----:B------:R2:W-:Y:S02]  /*b540*/  @!P2 STG.E.U8 desc[UR36][R6.64+0xb1], R113 ;  /* 0x0000b1710600a986 */ /* 0x0005e4000c101124 */
[----:B------:R-:W-:-:S04]  /*b550*/  @!P6 IMAD R115, R115, R19, RZ ;  /* 0x000000137373e224 */ /* 0x000fc800078e02ff */
[-C--:B0-----:R-:W-:Y:S01]  /*b560*/  @!P4 IMAD R3, R114, R19.reuse, RZ ;  /* 0x000000137203c224 */ /* 0x081fe200078e02ff */
[----:B------:R2:W-:Y:S01]  /*b570*/  @!P6 STG.E.U8 desc[UR36][R10.64+0xb1], R115 ;  /* 0x0000b1730a00e986 */ /* 0x0005e2000c101124 */
[-C--:B-1----:R-:W-:Y:S02]  /*b580*/  @!P5 IMAD R9, R118, R19.reuse, RZ ;  /* 0x000000137609d224 */ /* 0x082fe400078e02ff */
[-C--:B------:R-:W-:Y:S01]  /*b590*/  @!P0 IMAD R5, R116, R19.reuse, RZ ;  /* 0x0000001374058224 */ /* 0x080fe200078e02ff */
[----:B------:R2:W-:Y:S01]  /*b5a0*/  @!P4 STG.E.U8 desc[UR36][R10.64+0xb0], R3 ;  /* 0x0000b0030a00c986 */ /* 0x0005e2000c101124 */
[-C--:B------:R-:W-:Y:S02]  /*b5b0*/  @!P1 IMAD R117, R117, R19.reuse, RZ ;  /* 0x0000001375759224 */ /* 0x080fe400078e02ff */
[----:B------:R-:W-:Y:S01]  /*b5c0*/  @!P3 IMAD R119, R119, R19, RZ ;  /* 0x000000137777b224 */ /* 0x000fe200078e02ff */
[----:B------:R2:W-:Y:S04]  /*b5d0*/  @!P0 STG.E.U8 desc[UR36][R6.64+0xb8], R5 ;  /* 0x0000b80506008986 */ /* 0x0005e8000c101124 */
[----:B------:R2:W-:Y:S04]  /*b5e0*/  @!P1 STG.E.U8 desc[UR36][R6.64+0xb9], R117 ;  /* 0x0000b97506009986 */ /* 0x0005e8000c101124 */
[----:B------:R2:W-:Y:S04]  /*b5f0*/  @!P5 STG.E.U8 desc[UR36][R10.64+0xb8], R9 ;  /* 0x0000b8090a00d986 */ /* 0x0005e8000c101124 */
[----:B------:R2:W-:Y:S02]  /*b600*/  @!P3 STG.E.U8 desc[UR36][R10.64+0xb9], R119 ;  /* 0x0000b9770a00b986 */ /* 0x0005e4000c101124 */
.L_x_414:
[----:B------:R-:W-:Y:S05]  /*b610*/  BSYNC B0 ;  /* 0x0000000000007941 */ /* 0x000fea0003800000 */
.L_x_28:
[----:B------:R-:W-:Y:S01]  /*b620*/  ULDC UR4, c[0x0][0xc] ;  /* 0x0000030000047ab9 */ /* 0x000fe20000000800 */
[----:B------:R-:W-:Y:S01]  /*b630*/  ULDC UR5, c[0x0][0x10] ;  /* 0x0000040000057ab9 */ /* 0x000fe20000000800 */
[----:B--2---:R-:W2:Y:S01]  /*b640*/  LDC R3, c[0x0][0x14] ;  /* 0x00000500ff037b82 */ /* 0x004ea20000000800 */
[----:B------:R-:W-:Y:S01]  /*b650*/  UIMAD.WIDE.U32 UR4, UR4, UR5, URZ ;  /* 0x00000005040472a5 */ /* 0x000fe2000f8e003f */
[----:B------:R-:W-:Y:S01]  /*b660*/  PRMT R0, RZ, 0x7610, R0 ;  /* 0x00007610ff007816 */ /* 0x000fe20000000000 */
[----:B------:R-:W-:Y:S01]  /*b670*/  UMOV UR42, 0xffffffff ;  /* 0xffffffff002a7882 */ /* 0x000fe20000000000 */
[----:B------:R-:W-:-:S03]  /*b680*/  UMOV UR43, 0xffffffff ;  /* 0xffffffff002b7882 */ /* 0x000fc60000000000 */
[----:B--2---:R-:W-:-:S04]  /*b690*/  IMAD.WIDE.U32 R16, R3, UR4, R16 ;  /* 0x0000000403107c25 */ /* 0x004fc8000f8e0010 */
[----:B------:R-:W-:Y:S01]  /*b6a0*/  IMAD R3, R3, UR5, RZ ;  /* 0x0000000503037c24 */ /* 0x000fe2000f8e02ff */
[----:B------:R-:W-:Y:S02]  /*b6b0*/  ULDC.64 UR4, c[0x0][0x650] ;  /* 0x0001940000047ab9 */ /* 0x000fe40000000a00 */
[----:B------:R-:W-:Y:S01]  /*b6c0*/  ISETP.GE.U32.AND P0, PT, R16, UR4, PT ;  /* 0x0000000410007c0c */ /* 0x000fe2000bf06070 */
[----:B------:R-:W-:-:S05]  /*b6d0*/  IMAD.IADD R17, R17, 0x1, R3 ;  /* 0x0000000111117824 */ /* 0x000fca00078e0203 */
[----:B------:R-:W-:-:S13]  /*b6e0*/  ISETP.GE.U32.AND.EX P0, PT, R17, UR5, PT, P0 ;  /* 0x0000000511007c0c */ /* 0x000fda000bf06100 */
[----:B------:R-:W-:Y:S05]  /*b6f0*/  @P0 BRA `(.L_x_415) ;  /* 0x0000000400880947 */ /* 0x000fea0003800000 */
[----:B------:R-:W2:Y:S01]  /*b700*/  S2UR UR6, SR_CTAID.X ;  /* 0x00000000000679c3 */ /* 0x000ea20000002500 */
[----:B------:R-:W-:Y:S01]  /*b710*/  ULDC.64 UR12, c[0x0][0x628] ;  /* 0x00018a00000c7ab9 */ /* 0x000fe20000000a00 */
[----:B------:R-:W-:Y:S01]  /*b720*/  ULDC UR4, c[0x0][0x150] ;  /* 0x0000540000047ab9 */ /* 0x000fe20000000800 */
[----:B------:R-:W-:Y:S01]  /*b730*/  ISETP.NE.U32.AND P0, PT, RZ, UR12, PT ;  /* 0x0000000cff007c0c */ /* 0x000fe2000bf05070 */
[----:B------:R-:W-:Y:S01]  /*b740*/  ULDC UR15, c[0x0][0x630] ;  /* 0x00018c00000f7ab9 */ /* 0x000fe20000000800 */
[C---:B------:R-:W-:Y:S01]  /*b750*/  R2UR UR16, R16.reuse ;  /* 0x00000000101072ca */ /* 0x040fe200000e0000 */
[----:B------:R-:W-:Y:S01]  /*b760*/  ULDC UR19, c[0x0][0x154] ;  /* 0x0000550000137ab9 */ /* 0x000fe20000000800 */
[----:B------:R-:W-:Y:S01]  /*b770*/  ISETP.NE.AND.EX P0, PT, RZ, UR13, PT, P0 ;  /* 0x0000000dff007c0c */ /* 0x000fe2000bf05300 */
[----:B------:R-:W0:Y:S01]  /*b780*/  S2UR UR18, SR_CTAID.Y ;  /* 0x00000000001279c3 */ /* 0x000e220000002600 */
[----:B------:R-:W-:Y:S02]  /*b790*/  R2UR UR17, R17 ;  /* 0x00000000111172ca */ /* 0x000fe400000e0000 */
[----:B------:R-:W-:-:S02]  /*b7a0*/  R2UR UR10, R16 ;  /* 0x00000000100a72ca */ /* 0x000fc400000e0000 */
[----:B------:R-:W-:Y:S02]  /*b7b0*/  R2UR UR11, R17 ;  /* 0x00000000110b72ca */ /* 0x000fe400000e0000 */
[----:B--2---:R-:W-:-:S05]  /*b7c0*/  I2FP.F32.U32 R0, UR6 ;  /* 0x0000000600007c45 */ /* 0x004fca0008201000 */
[----:B------:R-:W-:-:S04]  /*b7d0*/  FMUL R0, R0, UR4 ;  /* 0x0000000400007c20 */ /* 0x000fc80008400000 */
[----:B------:R2:W0:Y:S01]  /*b7e0*/  F2I.U32.TRUNC.NTZ R3, R0 ;  /* 0x0000000000037305 */ /* 0x000422000020f000 */
[----:B------:R-:W-:Y:S05]  /*b7f0*/  @!P0 BRA `(.L_x_416) ;  /* 0x0000000000308947 */ /* 0x000fea0003800000 */
        /* <DEDUP_REMOVED lines=12> */
.L_x_416:
[----:B------:R-:W-:Y:S01]  /*b8c0*/  USHF.R.U64 UR43, UR10, UR15, UR11 ;  /* 0x0000000f0a2b7299 */ /* 0x000fe2000800120b */
[----:B0-2---:R-:W-:Y:S01]  /*b8d0*/  I2FP.F32.U32 R0, UR18 ;  /* 0x0000001200007c45 */ /* 0x005fe20008201000 */
[----:B------:R-:W-:Y:S02]  /*b8e0*/  USHF.R.U32.HI UR4, URZ, UR15, UR11 ;  /* 0x0000000f3f047299 */ /* 0x000fe4000801160b */
        /* <DEDUP_REMOVED lines=8> */
[----:B------:R-:W-:Y:S01]  /*b970*/  UIMAD.WIDE.U32 UR8, UR10, UR12, UR8 ;  /* 0x0000000c0a0872a5 */ /* 0x000fe2000f8e0008 */
[----:B------:R-:W-:Y:S01]  /*b980*/  R2UR UR12, R3 ;  /* 0x00000000030c72ca */ /* 0x000fe200000e0000 */
[----:B------:R-:W-:Y:S01]  /*b990*/  UIMAD UR10, UR10, UR13, UR4 ;  /* 0x0000000d0a0a72a4 */ /* 0x000fe2000f8e0204 */
[----:B------:R-:W-:Y:S01]  /*b9a0*/  ULDC UR11, c[0x0][0x618] ;  /* 0x00018600000b7ab9 */ /* 0x000fe20000000800 */
[----:B------:R-:W-:Y:S02]  /*b9b0*/  ULDC UR21, c[0x0][0x658] ;  /* 0x0001960000157ab9 */ /* 0x000fe40000000800 */
[----:B------:R-:W-:Y:S01]  /*b9c0*/  UIADD3 UR9, UR9, UR10, URZ ;  /* 0x0000000a09097290 */ /* 0x000fe2000fffe03f */
[----:B------:R-:W-:Y:S01]  /*b9d0*/  UMOV UR15, 0xffffffff ;  /* 0xffffffff000f7882 */ /* 0x000fe20000000000 */
[----:B------:R-:W-:Y:S01]  /*b9e0*/  ULDC.64 UR4, c[0x0][0x640] ;  /* 0x0001900000047ab9 */ /* 0x000fe20000000a00 */
[----:B------:R-:W-:Y:S01]  /*b9f0*/  USHF.L.U32 UR15, UR15, UR21, URZ ;  /* 0x000000150f0f7299 */ /* 0x000fe2000800063f */
[----:B------:R-:W-:Y:S01]  /*ba00*/  ISETP.NE.U32.AND P0, PT, RZ, UR4, PT ;  /* 0x00000004ff007c0c */ /* 0x000fe2000bf05070 */
[----:B------:R-:W-:-:S02]  /*ba10*/  USHF.R.U64 UR16, UR8, UR11, UR9 ;  /* 0x0000000b08107299 */ /* 0x000fc40008001209 */
[----:B------:R-:W-:Y:S01]  /*ba20*/  USHF.R.U32.HI UR8, URZ, UR11, UR9 ;  /* 0x0000000b3f087299 */ /* 0x000fe20008011609 */
[----:B0-----:R-:W-:Y:S01]  /*ba30*/  R2UR UR14, R0 ;  /* 0x00000000000e72ca */ /* 0x001fe200000e0000 */
[----:B------:R-:W-:Y:S01]  /*ba40*/  ULDC UR17, c[0x0][0x608] ;  /* 0x0001820000117ab9 */ /* 0x000fe20000000800 */
[----:B------:R-:W-:Y:S01]  /*ba50*/  ULOP3.LUT UR41, URZ, UR15, URZ, 0x33, !UPT ;  /* 0x0000000f3f297292 */ /* 0x000fe2000f8e333f */
[----:B------:R-:W-:Y:S01]  /*ba60*/  ISETP.NE.AND.EX P0, PT, RZ, UR5, PT, P0 ;  /* 0x00000005ff007c0c */ /* 0x000fe2000bf05300 */
[----:B------:R-:W-:Y:S02]  /*ba70*/  USHF.R.U64 UR15, UR16, UR17, UR8 ;  /* 0x00000011100f7299 */ /* 0x000fe40008001208 */
[----:B------:R-:W-:Y:S02]  /*ba80*/  USHF.R.U32.HI UR8, URZ, UR17, UR8 ;  /* 0x000000113f087299 */ /* 0x000fe40008011608 */
[----:B------:R-:W-:Y:S02]  /*ba90*/  UIADD3 UR12, -UR12, URZ, URZ ;  /* 0x0000003f0c0c7290 */ /* 0x000fe4000fffe13f */
[----:B------:R-:W-:Y:S01]  /*baa0*/  USHF.R.U64 UR17, UR15, UR21, UR8 ;  /* 0x000000150f117299 */ /* 0x000fe20008001208 */
[----:B------:R-:W-:Y:S01]  /*bab0*/  UMOV UR19, 0x1 ;  /* 0x0000000100137882 */ /* 0x000fe20000000000 */
[----:B------:R-:W-:Y:S01]  /*bac0*/  ULDC UR13, c[0x0][0x144] ;  /* 0x00005100000d7ab9 */ /* 0x000fe20000000800 */
[----:B------:R-:W-:Y:S01]  /*bad0*/  ULDC UR7, c[0x0][0x600] ;  /* 0x0001800000077ab9 */ /* 0x000fe20000000800 */
[----:B------:R-:W-:-:S02]  /*bae0*/  USHF.L.U32 UR24, UR19, UR21, URZ ;  /* 0x0000001513187299 */ /* 0x000fc4000800063f */
[----:B------:R-:W-:Y:S02]  /*baf0*/  USHF.R.U32.HI UR8, URZ, UR21, UR8 ;  /* 0x000000153f087299 */ /* 0x000fe40008011608 */
[----:B------:R-:W-:Y:S02]  /*bb00*/  UIMAD UR21, UR13, UR12, UR6 ;  /* 0x0000000c0d1572a4 */ /* 0x000fe4000f8e0206 */
[----:B------:R-:W-:Y:S02]  /*bb10*/  UIADD3 UR20, UR7, -0x1, URZ ;  /* 0xffffffff07147890 */ /* 0x000fe4000fffe03f */
[----:B------:R-:W-:Y:S01]  /*bb20*/  UIADD3 UR19, -UR14, URZ, URZ ;  /* 0x0000003f0e137290 */ /* 0x000fe2000fffe13f */
        /* <DEDUP_REMOVED lines=17> */
.L_x_417:
[----:B------:R-:W-:Y:S01]  /*bc40*/  UISETP.NE.AND UP0, UPT, UR46, URZ, UPT ;  /* 0x0000003f2e00728c */ /* 0x000fe2000bf05270 */
[----:B------:R-:W-:Y:S01]  /*bc50*/  IMAD.MOV.U32 R0, RZ, RZ, 0x1 ;  /* 0x00000001ff007424 */ /* 0x000fe200078e00ff */
[----:B------:R-:W-:Y:S02]  /*bc60*/  USHF.R.U64 UR4, UR6, UR22, UR8 ;  /* 0x0000001606047299 */ /* 0x000fe40008001208 */
[----:B------:R-:W-:Y:S02]  /*bc70*/  ULOP3.LUT UR41, UR15, UR41, URZ, 0xc0, !UPT ;  /* 0x000000290f297292 */ /* 0x000fe4000f8ec03f */
[----:B------:R-:W-:Y:S02]  /*bc80*/  UIADD3 UR5, -UR4, URZ, URZ ;  /* 0x0000003f04057290 */ /* 0x000fe4000fffe13f */
[----:B------:R-:W-:Y:S02]  /*bc90*/  UIMAD UR41, UR24, UR4, UR41 ;  /* 0x00000004182972a4 */ /* 0x000fe4000f8e0229 */
[----:B------:R-:W-:-:S02]  /*bca0*/  ULOP3.LUT UR16, UR16, UR20, URZ, 0xc0, !UPT ;  /* 0x0000001410107292 */ /* 0x000fc4000f8ec03f */
[----:B------:R-:W-:Y:S02]  /*bcb0*/  @UP0 UIMAD UR21, UR25, UR19, UR18 ;  /* 0x00000013191502a4 */ /* 0x000fe4000f8e0212 */
[----:B------:R-:W-:-:S03]  /*bcc0*/  UIMAD UR4, UR5, UR23, UR17 ;  /* 0x00000017050472a4 */ /* 0x000fc6000f8e0211 */
[----:B------:R-:W-:Y:S01]  /*bcd0*/  ULDC UR5, c[0x0][0x610] ;  /* 0x0001840000057ab9 */ /* 0x000fe20000000800 */
[----:B------:R-:W-:Y:S02]  /*bce0*/  UIMAD UR4, UR4, UR7, UR16 ;  /* 0x00000007040472a4 */ /* 0x000fe4000f8e0210 */
[----:B------:R-:W-:-:S04]  /*bcf0*/  UIMAD UR41, UR41, UR5, UR21 ;  /* 0x00000005292972a4 */ /* 0x000fc8000f8e0215 */
[----:B------:R-:W-:Y:S02]  /*bd00*/  USEL UR42, UR4, UR41, !UP0 ;  /* 0x00000029042a7287 */ /* 0x000fe4000c000000 */
[----:B------:R-:W-:-:S12]  /*bd10*/  USEL UR41, UR41, UR4, !UP0 ;  /* 0x0000000429297287 */ /* 0x000fd8000c000000 */
.L_x_415:
[----:B------:R-:W-:-:S13]  /*bd20*/  LOP3.LUT P0, RZ, R0, 0xff, RZ, 0xc0, !PT ;  /* 0x000000ff00ff7812 */ /* 0x000fda000780c0ff */
[----:B------:R-:W-:Y:S05]  /*bd30*/  @P0 BRA `(.L_x_418) ;  /* 0xffffff5000e40947 */ /* 0x000fea000383ffff */
[----:B------:R-:W-:Y:S05]  /*bd40*/  EXIT ;  /* 0x000000000000794d */ /* 0x000fea0003800000 */
.L_x_3:
[----:B------:R-:W-:Y:S01]  /*bd50*/  ULDC.64 UR8, c[0x0][0x650] ;  /* 0x0001940000087ab9 */ /* 0x000fe20000000a00 */
[----:B------:R-:W-:Y:S01]  /*bd60*/  PRMT R0, RZ, 0x7610, R0 ;  /* 0x00007610ff007816 */ /* 0x000fe20000000000 */
[----:B------:R-:W-:Y:S01]  /*bd70*/  IMAD.MOV.U32 R3, RZ, RZ, -0x1 ;  /* 0xffffffffff037424 */ /* 0x000fe200078e00ff */
[----:B------:R-:W-:Y:S01]  /*bd80*/  ISETP.GE.U32.AND P0, PT, R16, UR8, PT ;  /* 0x0000000810007c0c */ /* 0x000fe2000bf06070 */
[----:B------:R-:W-:Y:S02]  /*bd90*/  IMAD.MOV.U32 R4, RZ, RZ, -0x1 ;  /* 0xffffffffff047424 */ /* 0x000fe400078e00ff */
[----:B------:R-:W-:Y:S01]  /*bda0*/  IMAD.MOV.U32 R11, RZ, RZ, -0x1 ;  /* 0xffffffffff0b7424 */ /* 0x000fe200078e00ff */
[----:B------:R-:W-:-:S13]  /*bdb0*/  ISETP.GE.U32.AND.EX P0, PT, R17, UR9, PT, P0 ;  /* 0x0000000911007c0c */ /* 0x000fda000bf06100 */
[----:B------:R-:W-:Y:S05]  /*bdc0*/  @P0 BRA `(.L_x_419) ;  /* 0x00000004008c0947 */ /* 0x000fea0003800000 */
[----:B------:R-:W-:Y:S01]  /*bdd0*/  I2FP.F32.U32 R0, UR4 ;  /* 0x0000000400007c45 */ /* 0x000fe20008201000 */
[----:B0-----:R-:W-:Y:S01]  /*bde0*/  ULDC.64 UR16, c[0x0][0x628] ;  /* 0x00018a0000107ab9 */ /* 0x001fe20000000a00 */
        /* <DEDUP_REMOVED lines=24> */
.L_x_420:
        /* <DEDUP_REMOVED lines=24> */
[----:B------:R-:W-:Y:S01]  /*c0f0*/  UMOV UR19, 0x1 ;  /* 0x0000000100137882 */ /* 0x000fe20000000000 */
[----:B------:R-:W-:Y:S01]  /*c100*/  ULDC UR20, c[0x0][0x608] ;  /* 0x0001820000147ab9 */ /* 0x000fe20000000800 */
[----:B------:R-:W-:Y:S01]  /*c110*/  USHF.L.U32 UR26, UR19, UR23, URZ ;  /* 0x00000017131a7299 */ /* 0x000fe2000800063f */
[----:B------:R-:W-:Y:S01]  /*c120*/  ISETP.NE.AND.EX P0, PT, RZ, UR9, PT, P0 ;  /* 0x00000009ff007c0c */ /* 0x000fe2000bf05300 */
[----:B------:R-:W-:Y:S02]  /*c130*/  USHF.R.U64 UR19, UR18, UR20, UR11 ;  /* 0x0000001412137299 */ /* 0x000fe4000800120b */
[----:B------:R-:W-:Y:S02]  /*c140*/  USHF.R.U32.HI UR11, URZ, UR20, UR11 ;  /* 0x000000143f0b7299 */ /* 0x000fe4000801160b */
[----:B------:R-:W-:-:S02]  /*c150*/  UIADD3 UR15, -UR15, URZ, URZ ;  /* 0x0000003f0f0f7290 */ /* 0x000fc4000fffe13f */
[----:B------:R-:W-:Y:S01]  /*c160*/  USHF.R.U64 UR20, UR19, UR23, UR11 ;  /* 0x0000001713147299 */ /* 0x000fe2000800120b */
[----:B------:R-:W-:Y:S01]  /*c170*/  ULDC UR16, c[0x0][0x144] ;  /* 0x0000510000107ab9 */ /* 0x000fe20000000800 */
[----:B------:R-:W-:Y:S01]  /*c180*/  ULDC UR6, c[0x0][0x600] ;  /* 0x0001800000067ab9 */ /* 0x000fe20000000800 */
[----:B------:R-:W-:Y:S02]  /*c190*/  USHF.R.U32.HI UR11, URZ, UR23, UR11 ;  /* 0x000000173f0b7299 */ /* 0x000fe4000801160b */
[----:B------:R-:W-:Y:S02]  /*c1a0*/  UIMAD UR23, UR16, UR15, UR4 ;  /* 0x0000000f101772a4 */ /* 0x000fe4000f8e0204 */
[----:B------:R-:W-:Y:S02]  /*c1b0*/  UIADD3 UR22, UR6, -0x1, URZ ;  /* 0xffffffff06167890 */ /* 0x000fe4000fffe03f */
[----:B------:R-:W-:Y:S02]  /*c1c0*/  ULOP3.LUT UR27, URZ, UR13, URZ, 0x33, !UPT ;  /* 0x0000000d3f1b7292 */ /* 0x000fe4000f8e333f */
        /* <DEDUP_REMOVED lines=18> */
.L_x_421:
[----:B------:R-:W-:Y:S01]  /*c2f0*/  UISETP.NE.AND UP0, UPT, UR46, URZ, UPT ;  /* 0x0000003f2e00728c */ /* 0x000fe2000bf05270 */
[----:B------:R-:W-:Y:S01]  /*c300*/  IMAD.MOV.U32 R0, RZ, RZ, 0x1 ;  /* 0x00000001ff007424 */ /* 0x000fe200078e00ff */
[----:B------:R-:W-:Y:S01]  /*c310*/  USHF.R.U64 UR8, UR4, UR24, UR11 ;  /* 0x0000001804087299 */ /* 0x000fe2000800120b */
[----:B------:R-:W-:Y:S01]  /*c320*/  IMAD.U32 R11, RZ, RZ, UR5 ;  /* 0x00000005ff0b7e24 */ /* 0x000fe2000f8e00ff */
[----:B------:R-:W-:Y:S02]  /*c330*/  ULOP3.LUT UR4, UR19, UR27, URZ, 0xc0, !UPT ;  /* 0x0000001b13047292 */ /* 0x000fe4000f8ec03f */
[----:B------:R-:W-:Y:S02]  /*c340*/  ULOP3.LUT UR18, UR18, UR22, URZ, 0xc0, !UPT ;  /* 0x0000001612127292 */ /* 0x000fe4000f8ec03f */
[----:B------:R-:W-:-:S03]  /*c350*/  UIMAD UR4, UR26, UR8, UR4 ;  /* 0x000000081a0472a4 */ /* 0x000fc6000f8e0204 */
[----:B------:R-:W-:Y:S02]  /*c360*/  @UP0 UIMAD UR23, UR28, UR21, UR7 ;  /* 0x000000151c1702a4 */ /* 0x000fe4000f8e0207 */
[----:B------:R-:W-:-:S03]  /*c370*/  UIADD3 UR7, -UR8, URZ, URZ ;  /* 0x0000003f08077290 */ /* 0x000fc6000fffe13f */
[----:B------:R-:W-:Y:S01]  /*c380*/  ULDC UR8, c[0x0][0x610] ;  /* 0x0001840000087ab9 */ /* 0x000fe20000000800 */
[----:B------:R-:W-:Y:S02]  /*c390*/  UIMAD UR7, UR7, UR25, UR20 ;  /* 0x00000019070772a4 */ /* 0x000fe4000f8e0214 */
[----:B------:R-:W-:Y:S02]  /*c3a0*/  UIMAD UR4, UR4, UR8, UR23 ;  /* 0x00000008040472a4 */ /* 0x000fe4000f8e0217 */
[----:B------:R-:W-:-:S04]  /*c3b0*/  UIMAD UR7, UR7, UR6, UR18 ;  /* 0x00000006070772a4 */ /* 0x000fc8000f8e0212 */
[----:B------:R-:W-:Y:S02]  /*c3c0*/  USEL UR6, UR7, UR4, !UP0 ;  /* 0x0000000407067287 */ /* 0x000fe4000c000000 */
[----:B------:R-:W-:-:S04]  /*c3d0*/  USEL UR4, UR4, UR7, !UP0 ;  /* 0x0000000704047287 */ /* 0x000fc8000c000000 */
[----:B------:R-:W-:Y:S02]  /*c3e0*/  IMAD.U32 R4, RZ, RZ, UR6 ;  /* 0x00000006ff047e24 */ /* 0x000fe4000f8e00ff */
[----:B------:R-:W-:-:S07]  /*c3f0*/  IMAD.U32 R3, RZ, RZ, UR4 ;  /* 0x00000004ff037e24 */ /* 0x000fce000f8e00ff */
.L_x_419:
[----:B------:R-:W-:-:S08]  /*c400*/  NOP ;  /* 0x0000000000007918 */ /* 0x000fd00000000000 */
[----:B------:R-:W1:-:S00]  /*c410*/  USETMAXREG.DEALLOC.CTAPOOL 0x28 ;  /* 0x00000028000079c8 */ /* 0x000e4000080e0500 */
[----:B------:R-:W-:-:S13]  /*c420*/  ISETP.NE.AND P0, PT, RZ, UR10, PT ;  /* 0x0000000aff007c0c */ /* 0x000fda000bf05270 */
[----:B0-----:R-:W-:Y:S05]  /*c430*/  @P0 EXIT ;  /* 0x000000000000094d */ /* 0x001fea0003800000 */
[----:B-1----:R-:W-:Y:S01]  /*c440*/  LOP3.LUT P0, RZ, R0, 0xff, RZ, 0xc0, !PT ;  /* 0x000000ff00ff7812 */ /* 0x002fe2000780c0ff */
[----:B------:R-:W-:Y:S02]  /*c450*/  IMAD.MOV.U32 R8, RZ, RZ, 0x1 ;  /* 0x00000001ff087424 */ /* 0x000fe400078e00ff */
[----:B------:R-:W-:-:S10]  /*c460*/  IMAD.MOV.U32 R0, RZ, RZ, RZ ;  /* 0x000000ffff007224 */ /* 0x000fd400078e00ff */
[----:B------:R-:W-:Y:S05]  /*c470*/  @!P0 BRA `(.L_x_422) ;  /* 0x0000000c004c8947 */ /* 0x000fea0003800000 */
[----:B------:R-:W-:Y:S01]  /*c480*/  ULDC UR4, c[0x0][0x28c] ;  /* 0x0000a30000047ab9 */ /* 0x000fe20000000800 */
[----:B------:R-:W-:Y:S01]  /*c490*/  ULDC UR6, c[0x0][0x658] ;  /* 0x0001960000067ab9 */ /* 0x000fe20000000800 */
[----:B------:R-:W-:Y:S01]  /*c4a0*/  UIADD3 UR10, UR4, 0x7f, URZ ;  /* 0x0000007f040a7890 */ /* 0x000fe2000fffe03f */
[C---:B------:R-:W-:Y:S01]  /*c4b0*/  LOP3.LUT P3, RZ, R2.reuse, 0x7f, RZ, 0xc0, !PT ;  /* 0x0000007f02ff7812 */ /* 0x040fe2000786c0ff */
[----:B------:R-:W-:Y:S01]  /*c4c0*/  UMOV UR7, 0xffffffff ;  /* 0xffffffff00077882 */ /* 0x000fe20000000000 */
[----:B------:R-:W-:Y:S01]  /*c4d0*/  ULDC UR5, c[0x0][0x600] ;  /* 0x0001800000057ab9 */ /* 0x000fe20000000800 */
[----:B------:R-:W-:Y:S01]  /*c4e0*/  UMOV UR9, 0x1 ;  /* 0x0000000100097882 */ /* 0x000fe20000000000 */
[----:B------:R-:W-:Y:S01]  /*c4f0*/  USHF.L.U32 UR7, UR7, UR6, URZ ;  /* 0x0000000607077299 */ /* 0x000fe2000800063f */
[----:B------:R-:W-:Y:S01]  /*c500*/  LOP3.LUT P0, RZ, R2, 0x1f, RZ, 0xc0, !PT ;  /* 0x0000001f02ff7812 */ /* 0x000fe2000780c0ff */
[----:B------:R-:W-:Y:S01]  /*c510*/  UIADD3 UR4, UR5, -0x1, URZ ;  /* 0xffffffff05047890 */ /* 0x000fe2000fffe03f */
[----:B------:R-:W-:Y:S01]  /*c520*/  BSSY B0, `(.L_x_422) ;  /* 0x00000c8000007945 */ /* 0x000fe20003800000 */
[----:B------:R-:W-:Y:S01]  /*c530*/  USHF.R.S32.HI UR11, URZ, 0x1f, UR10 ;  /* 0x0000001f3f0b7899 */ /* 0x000fe2000801140a */
[----:B------:R-:W-:Y:S01]  /*c540*/  PLOP3.LUT P0, PT, P0, P3, PT, 0x8a, 0x0 ;  /* 0x000000000000781c */ /* 0x000fe20000707172 */
[----:B------:R-:W-:Y:S01]  /*c550*/  ULDC UR8, c[0x0][0xc] ;  /* 0x0000030000087ab9 */ /* 0x000fe20000000800 */
[----:B------:R-:W-:Y:S01]  /*c560*/  USHF.L.U32 UR5, UR9, UR6, URZ ;  /* 0x0000000609057299 */ /* 0x000fe2000800063f */
[----:B------:R-:W-:Y:S01]  /*c570*/  IMAD.MOV.U32 R9, RZ, RZ, 0x1 ;  /* 0x00000001ff097424 */ /* 0x000fe200078e00ff */
[----:B------:R-:W-:Y:S01]  /*c580*/  ULEA.HI UR11, UR11, UR10, URZ, 0x7 ;  /* 0x0000000a0b0b7291 */ /* 0x000fe2000f8f383f */
[----:B------:R-:W-:Y:S01]  /*c590*/  IMAD.MOV.U32 R8, RZ, RZ, 0x1 ;  /* 0x00000001ff087424 */ /* 0x000fe200078e00ff */
[----:B------:R-:W-:Y:S01]  /*c5a0*/  ULDC UR9, c[0x0][0x10] ;  /* 0x0000040000097ab9 */ /* 0x000fe20000000800 */
[----:B------:R-:W-:Y:S01]  /*c5b0*/  ULOP3.LUT UR6, URZ, UR7, URZ, 0x33, !UPT ;  /* 0x000000073f067292 */ /* 0x000fe2000f8e333f */
[----:B------:R-:W-:Y:S01]  /*c5c0*/  IMAD.MOV.U32 R0, RZ, RZ, RZ ;  /* 0x000000ffff007224 */ /* 0x000fe200078e00ff */
[----:B------:R-:W-:Y:S01]  /*c5d0*/  UIMAD.WIDE.U32 UR8, UR8, UR9, URZ ;  /* 0x00000009080872a5 */ /* 0x000fe2000f8e003f */
[----:B------:R-:W-:Y:S01]  /*c5e0*/  ULDC UR7, c[0x0][0x14] ;  /* 0x0000050000077ab9 */ /* 0x000fe20000000800 */
[----:B------:R-:W-:-:S02]  /*c5f0*/  USHF.R.S32.HI UR19, URZ, 0x7, UR11 ;  /* 0x000000073f137899 */ /* 0x000fc4000801140b */
[----:B------:R-:W-:Y:S02]  /*c600*/  UIMAD.WIDE.U32 UR22, UR8, UR7, URZ ;  /* 0x00000007081672a5 */ /* 0x000fe4000f8e003f */
[----:B------:R-:W-:Y:S02]  /*c610*/  UIMAD UR13, UR9, UR7, URZ ;  /* 0x00000007090d72a4 */ /* 0x000fe4000f8e023f */
[----:B------:R-:W-:Y:S02]  /*c620*/  ULOP3.LUT UR21, UR40, 0x2, URZ, 0xfc, !UPT ;  /* 0x0000000228157892 */ /* 0x000fe4000f8efc3f */
[----:B------:R-:W-:Y:S02]  /*c630*/  UIADD3 UR13, UR23, UR13, URZ ;  /* 0x0000000d170d7290 */ /* 0x000fe4000fffe03f */
[----:B------:R-:W-:Y:S01]  /*c640*/  UIADD3 UR26, UR19, 0x1, URZ ;  /* 0x00000001131a7890 */ /* 0x000fe2000fffe03f */
[----:B------:R-:W-:-:S11]  /*c650*/  ULDC.64 UR24, c[0x0][0x198] ;  /* 0x0000660000187ab9 */ /* 0x000fd60000000a00 */
.L_x_434:
[----:B------:R-:W-:-:S03]  /*c660*/  UMOV UR7, 0xffffffff ;  /* 0xffffffff00077882 */ /* 0x000fc60000000000 */
[----:B------:R-:W-:Y:S05]  /*c670*/  BRA.DIV UR7, `(.L_x_423) ;  /* 0x0000000e07b87947 */ /* 0x000fea000b800000 */
[----:B------:R-:W-:-:S13]  /*c680*/  ELECT P6, URZ, PT ;  /* 0x00000000003f782f */ /* 0x000fda00038c0000 */
.L_x_445:
[----:B------:R-:W0:Y:S01]  /*c690*/  LDC R2, c[0x0][0x28c] ;  /* 0x0000a300ff027b82 */ /* 0x000e220000000800 */
[----:B------:R-:W-:Y:S01]  /*c6a0*/  BSSY B1, `(.L_x_424) ;  /* 0x0000038000017945 */ /* 0x000fe20003800000 */
[----:B0-----:R-:W-:-:S13]  /*c6b0*/  ISETP.LT.OR P6, PT, R2, 0x1, !P6 ;  /* 0x000000010200780c */ /* 0x001fda00077c1670 */
[----:B------:R-:W-:Y:S05]  /*c6c0*/  @P6 BRA `(.L_x_425) ;  /* 0x0000000000d46947 */ /* 0x000fea0003800000 */
[----:B------:R-:W-:Y:S02]  /*c6d0*/  IMAD.SHL.U32 R7, R3, 0x100, RZ ;  /* 0x0000010003077824 */ /* 0x000fe400078e00ff */
[----:B------:R-:W-:Y:S02]  /*c6e0*/  IMAD R6, R4, 0xc0, RZ ;  /* 0x000000c004067824 */ /* 0x000fe400078e02ff */
[----:B------:R-:W-:Y:S02]  /*c6f0*/  IMAD.MOV.U32 R12, RZ, RZ, RZ ;  /* 0x000000ffff0c7224 */ /* 0x000fe400078e00ff */
[----:B------:R-:W-:Y:S02]  /*c700*/  IMAD.U32 R14, RZ, RZ, UR26 ;  /* 0x0000001aff0e7e24 */ /* 0x000fe4000f8e00ff */
[----:B------:R-:W-:Y:S02]  /*c710*/  IMAD.MOV.U32 R2, RZ, RZ, R8 ;  /* 0x000000ffff027224 */ /* 0x000fe400078e0008 */
[----:B------:R-:W-:-:S07]  /*c720*/  IMAD.MOV.U32 R3, RZ, RZ, R0 ;  /* 0x000000ffff037224 */ /* 0x000fce00078e0000 */
.L_x_429:
[----:B------:R-:W0:Y:S01]  /*c730*/  S2R R5, SR_CgaCtaId ;  /* 0x0000000000057919 */ /* 0x000e220000008800 */
[----:B------:R-:W-:-:S04]  /*c740*/  MOV R4, 0x400 ;  /* 0x0000040000047802 */ /* 0x000fc80000000f00 */
[----:B0-----:R-:W-:Y:S02]  /*c750*/  LEA R10, R5, R4, 0x18 ;  /* 0x00000004050a7211 */ /* 0x001fe400078ec0ff */
[----:B------:R-:W-:Y:S01]  /*c760*/  SHF.L.U32 R4, R2, 0x1f, RZ ;  /* 0x0000001f02047819 */ /* 0x000fe200000006ff */
[----:B------:R-:W0:Y:S02]  /*c770*/  @!P3 LDC R5, c[0x0][0x500] ;  /* 0x00014000ff05bb82 */ /* 0x000e240000000800 */
[----:B------:R-:W-:-:S04]  /*c780*/  IMAD R13, R3, 0x8, R10 ;  /* 0x00000008030d7824 */ /* 0x000fc800078e020a */
[----:B------:R-:W1:Y:S02]  /*c790*/  SYNCS.PHASECHK.TRANS64.TRYWAIT P1, [R13+URZ+0x20], R4 ;  /* 0x000020040d0075a7 */ /* 0x000e64000802017f */
[----:B-1----:R-:W-:Y:S05]  /*c7a0*/  @!P1 BRA `(.L_x_426) ;  /* 0x0000000c008c9947 */ /* 0x002fea0003800000 */
.L_x_446:
[----:B------:R-:W-:Y:S01]  /*c7b0*/  UPRMT UR7, UR21, 0x9910, URZ ;  /* 0x0000991015077896 */ /* 0x000fe2000800003f */
[----:B0-----:R0:W-:Y:S03]  /*c7c0*/  @!P3 SYNCS.ARRIVE.TRANS64 RZ, [R13+URZ], R5 ;  /* 0x000000050dffb9a7 */ /* 0x0011e6000800003f */
[----:B------:R-:W-:-:S06]  /*c7d0*/  UISETP.NE.AND UP0, UPT, UR7, 0x2, UPT ;  /* 0x000000020700788c */ /* 0x000fcc000bf05270 */
[----:B------:R-:W-:-:S13]  /*c7e0*/  PLOP3.LUT P1, PT, PT, PT, UP0, 0x80, 0x0 ;  /* 0x000000000000781c */ /* 0x000fda0003f2f008 */
[----:B0-----:R-:W-:Y:S05]  /*c7f0*/  @P1 BRA `(.L_x_427) ;  /* 0x0000000000041947 */ /* 0x001fea0003800000 */
[----:B------:R-:W-:Y:S01]  /*c800*/  BPT.TRAP 0x1 ;  /* 0x000000040000795c */ /* 0x000fe20000300000 */
.L_x_427:
[----:B------:R-:W-:Y:S05]  /*c810*/  @P0 BRA `(.L_x_428) ;  /* 0x0000000000040947 */ /* 0x000fea0003800000 */
[----:B------:R-:W-:Y:S01]  /*c820*/  BPT.TRAP 0x1 ;  /* 0x000000040000795c */ /* 0x000fe20000300000 */
.L_x_428:
[--C-:B-1----:R-:W-:Y:S01]  /*c830*/  IMAD R4, R3, 0x8000, R10.reuse ;  /* 0x0000800003047824 */ /* 0x102fe200078e020a */
[----:B------:R-:W-:Y:S01]  /*c840*/  R2UR UR9, R13 ;  /* 0x000000000d0972ca */ /* 0x000fe200000e0000 */
[----:B------:R-:W-:Y:S01]  /*c850*/  IMAD R10, R3, 0x6000, R10 ;  /* 0x00006000030a7824 */ /* 0x000fe200078e020a */
[----:B------:R-:W-:Y:S01]  /*c860*/  UIADD3 UR14, UP0, UR24, 0xf0, URZ ;  /* 0x000000f0180e7890 */ /* 0x000fe2000ff1e03f */
[----:B------:R-:W-:Y:S01]  /*c870*/  VIADD R14, R14, 0xffffffff ;  /* 0xffffffff0e0e7836 */ /* 0x000fe20000000000 */
[----:B------:R-:W-:Y:S01]  /*c880*/  R2UR UR7, R4 ;  /* 0x00000000040772ca */ /* 0x000fe200000e0000 */
[----:B------:R-:W-:Y:S01]  /*c890*/  UIADD3 UR28, UP1, UR24, 0x1f0, URZ ;  /* 0x000001f0181c7890 */ /* 0x000fe2000ff3e03f */
[----:B------:R-:W-:Y:S01]  /*c8a0*/  R2UR UR8, R10 ;  /* 0x000000000a0872ca */ /* 0x000fe200000e0000 */
[----:B------:R-:W-:Y:S01]  /*c8b0*/  UIADD3.X UR15, URZ, UR25, URZ, UP0, !UPT ;  /* 0x000000193f0f7290 */ /* 0x000fe200087fe43f */
[----:B------:R-:W-:Y:S01]  /*c8c0*/  R2UR UR11, R7 ;  /* 0x00000000070b72ca */ /* 0x000fe200000e0000 */
[----:B------:R-:W-:Y:S01]  /*c8d0*/  VIADD R3, R3, 0x1 ;  /* 0x0000000103037836 */ /* 0x000fe20000000000 */
[----:B------:R-:W-:Y:S01]  /*c8e0*/  R2UR UR10, R12 ;  /* 0x000000000c0a72ca */ /* 0x000fe200000e0000 */
[----:B------:R-:W-:Y:S01]  /*c8f0*/  UIADD3.X UR29, URZ, UR25, URZ, UP1, !UPT ;  /* 0x000000193f1d7290 */ /* 0x000fe20008ffe43f */
[----:B------:R-:W-:Y:S01]  /*c900*/  R2UR UR12, R11 ;  /* 0x000000000b0c72ca */ /* 0x000fe200000e0000 */
[----:B------:R-:W-:Y:S01]  /*c910*/  UMOV UR16, 0x0 ;  /* 0x0000000000107882 */ /* 0x000fe20000000000 */
[----:B------:R-:W-:Y:S01]  /*c920*/  R2UR UR20, R6 ;  /* 0x00000000061472ca */ /* 0x000fe200000e0000 */
[----:B------:R-:W-:Y:S01]  /*c930*/  UMOV UR17, 0x10000000 ;  /* 0x1000000000117882 */ /* 0x000fe20000000000 */
[----:B------:R-:W-:Y:S01]  /*c940*/  ISETP.GT.AND P2, PT, R14, 0x1, PT ;  /* 0x000000010e00780c */ /* 0x000fe20003f44270 */
[----:B------:R-:W-:Y:S01]  /*c950*/  UIADD3 UR7, UR7, 0x100, URZ ;  /* 0x0000010007077890 */ /* 0x000fe2000fffe03f */
[----:B------:R-:W-:Y:S01]  /*c960*/  ISETP.NE.AND P1, PT, R3, 0x4, PT ;  /* 0x000000040300780c */ /* 0x000fe20003f25270 */
[----:B------:R-:W-:Y:S01]  /*c970*/  UIADD3 UR18, UR8, 0x20100, URZ ;  /* 0x0002010008127890 */ /* 0x000fe2000fffe03f */
[----:B------:R-:W-:-:S02]  /*c980*/  VIADD R12, R12, 0x80 ;  /* 0x000000800c0c7836 */ /* 0x000fc40000000000 */
[----:B------:R-:W-:Y:S02]  /*c990*/  SEL R5, RZ, 0x1, P1 ;  /* 0x00000001ff057807 */ /* 0x000fe40000800000 */
[----:B------:R-:W-:Y:S01]  /*c9a0*/  UMOV UR8, UR7 ;  /* 0x0000000700087c82 */ /* 0x000fe20008000000 */
[----:B------:R-:W-:Y:S01]  /*c9b0*/  SEL R3, R3, RZ, P1 ;  /* 0x000000ff03037207 */ /* 0x000fe20000800000 */
[----:B------:R0:W-:Y:S01]  /*c9c0*/  UTMALDG.3D [UR8], [UR14], desc[UR16] ;  /* 0x000010080e0075b4 */ /* 0x0001e20008011000 */
[----:B------:R-:W-:Y:S01]  /*c9d0*/  LOP3.LUT R2, R2, R5, RZ, 0x3c, !PT ;  /* 0x0000000502027212 */ /* 0x000fe200078e3cff */
[----:B0-----:R-:W-:Y:S01]  /*c9e0*/  UMOV UR8, UR18 ;  /* 0x0000001200087c82 */ /* 0x001fe20008000000 */
[----:B------:R-:W-:Y:S02]  /*c9f0*/  UMOV UR11, UR20 ;  /* 0x00000014000b7c82 */ /* 0x000fe40008000000 */
[----:B------:R0:W-:Y:S02]  /*ca00*/  UTMALDG.3D [UR8], [UR28], desc[UR16] ;  /* 0x000010081c0075b4 */ /* 0x0001e40008011000 */
[----:B0-----:R-:W-:Y:S05]  /*ca10*/  @P2 BRA `(.L_x_429) ;  /* 0xfffffffc00442947 */ /* 0x001fea000383ffff */
.L_x_425:
[----:B------:R-:W-:Y:S05]  /*ca20*/  BSYNC B1 ;  /* 0x0000000000017941 */ /* 0x000fea0003800000 */
.L_x_424:
[----:B------:R-:W-:Y:S01]  /*ca30*/  LOP3.LUT P4, RZ, R9, 0xff, RZ, 0xc0, !PT ;  /* 0x000000ff09ff7812 */ /* 0x000fe2000788c0ff */
[----:B------:R-:W-:Y:S01]  /*ca40*/  VIADD R0, R0, UR19 ;  /* 0x0000001300007c36 */ /* 0x000fe20008000000 */
[----:B------:R-:W-:Y:S01]  /*ca50*/  ULDC.64 UR8, c[0x0][0x650] ;  /* 0x0001940000087ab9 */ /* 0x000fe20000000a00 */
[----:B------:R-:W-:Y:S01]  /*ca60*/  IMAD.U32 R5, RZ, RZ, UR19 ;  /* 0x00000013ff057e24 */ /* 0x000fe2000f8e00ff */
[----:B------:R-:W-:Y:S01]  /*ca70*/  BSSY B1, `(.L_x_430) ;  /* 0x0000070000017945 */ /* 0x000fe20003800000 */
[----:B------:R-:W-:Y:S01]  /*ca80*/  IMAD.MOV.U32 R11, RZ, RZ, -0x1 ;  /* 0xffffffffff0b7424 */ /* 0x000fe200078e00ff */
[----:B------:R-:W-:Y:S02]  /*ca90*/  ISETP.GT.U32.AND P1, PT, R0, 0x3, PT ;  /* 0x000000030000780c */ /* 0x000fe40003f24070 */
[----:B------:R-:W-:Y:S02]  /*caa0*/  SHF.R.U32.HI R2, RZ, 0x2, R0 ;  /* 0x00000002ff027819 */ /* 0x000fe40000011600 */
[----:B------:R-:W-:-:S02]  /*cab0*/  ISETP.LT.U32.AND P1, PT, R5, 0x4, P1 ;  /* 0x000000040500780c */ /* 0x000fc40000f21070 */
[----:B------:R-:W-:Y:S01]  /*cac0*/  LOP3.LUT R2, R2, 0x1, RZ, 0xc0, !PT ;  /* 0x0000000102027812 */ /* 0x000fe200078ec0ff */
[----:B------:R-:W0:Y:S01]  /*cad0*/  @P4 S2R R4, SR_CgaCtaId ;  /* 0x0000000000044919 */ /* 0x000e220000008800 */
[----:B------:R-:W-:Y:S02]  /*cae0*/  @P4 MOV R3, 0x400 ;  /* 0x0000040000034802 */ /* 0x000fe40000000f00 */
[----:B------:R-:W-:Y:S01]  /*caf0*/  ISETP.NE.U32.AND P2, PT, R2, 0x1, PT ;  /* 0x000000010200780c */ /* 0x000fe20003f45070 */
[----:B------:R-:W-:Y:S01]  /*cb00*/  IMAD.U32 R2, RZ, RZ, UR19 ;  /* 0x00000013ff027e24 */ /* 0x000fe2000f8e00ff */
[----:B------:R-:W-:Y:S02]  /*cb10*/  LOP3.LUT R0, R0, 0x3, RZ, 0xc0, !PT ;  /* 0x0000000300007812 */ /* 0x000fe400078ec0ff */
[----:B------:R-:W-:Y:S02]  /*cb20*/  PRMT R9, RZ, 0x7610, R9 ;  /* 0x00007610ff097816 */ /* 0x000fe40000000009 */
[----:B------:R-:W-:-:S04]  /*cb30*/  ISETP.GT.U32.AND P2, PT, R2, 0x3, !P2 ;  /* 0x000000030200780c */ /* 0x000fc80005744070 */
[----:B------:R-:W-:Y:S02]  /*cb40*/  SEL R2, RZ, 0x1, !P2 ;  /* 0x00000001ff027807 */ /* 0x000fe40005000000 */
[----:B0-----:R-:W-:Y:S01]  /*cb50*/  @P4 LEA R3, R4, R3, 0x18 ;  /* 0x0000000304034211 */ /* 0x001fe200078ec0ff */
[----:B------:R-:W-:-:S03]  /*cb60*/  IMAD.MOV.U32 R4, RZ, RZ, -0x1 ;  /* 0xffffffffff047424 */ /* 0x000fc600078e00ff */
[----:B------:R0:W-:Y:S01]  /*cb70*/  @P4 SYNCS.ARRIVE.TRANS64.A1T0 RZ, [R3+URZ+0x58], RZ ;  /* 0x000058ff03ff49a7 */ /* 0x0001e2000810003f */
[----:B------:R-:W-:-:S04]  /*cb80*/  IADD3 R16, P4, R16, UR22, RZ ;  /* 0x0000001610107c10 */ /* 0x000fc8000ff9e0ff */
[----:B------:R-:W-:Y:S02]  /*cb90*/  IADD3.X R17, R17, UR13, RZ, P4, !PT ;  /* 0x0000000d11117c10 */ /* 0x000fe4000a7fe4ff */
[----:B------:R-:W-:Y:S02]  /*cba0*/  ISETP.GE.U32.AND P4, PT, R16, UR8, PT ;  /* 0x0000000810007c0c */ /* 0x000fe4000bf86070 */
[----:B0-----:R-:W-:Y:S02]  /*cbb0*/  SEL R3, RZ, 0x1, !P1 ;  /* 0x00000001ff037807 */ /* 0x001fe40004800000 */
[----:B------:R-:W-:Y:S02]  /*cbc0*/  ISETP.GE.U32.AND.EX P1, PT, R17, UR9, PT, P4 ;  /* 0x0000000911007c0c */ /* 0x000fe4000bf26140 */
[----:B------:R-:W-:Y:S01]  /*cbd0*/  LOP3.LUT R8, R2, R8, R3, 0x96, !PT ;  /* 0x0000000802087212 */ /* 0x000fe200078e9603 */
[----:B------:R-:W-:Y:S01]  /*cbe0*/  IMAD.MOV.U32 R3, RZ, RZ, -0x1 ;  /* 0xffffffffff037424 */ /* 0x000fe200078e00ff */
[----:B------:R-:W-:-:S09]  /*cbf0*/  PRMT R2, RZ, 0x7610, R2 ;  /* 0x00007610ff027816 */ /* 0x000fd20000000002 */
[----:B------:R-:W-:Y:S05]  /*cc00*/  @P1 BRA `(.L_x_431) ;  /* 0x0000000400581947 */ /* 0x000fea0003800000 */
[----:B------:R-:W-:Y:S01]  /*cc10*/  ULDC.64 UR8, c[0x0][0x628] ;  /* 0x00018a0000087ab9 */ /* 0x000fe20000000a00 */
[----:B------:R-:W0:Y:S01]  /*cc20*/  S2R R12, SR_CTAID.X ;  /* 0x00000000000c7919 */ /* 0x000e220000002500 */
[----:B------:R-:W-:Y:S01]  /*cc30*/  ISETP.NE.U32.AND P1, PT, RZ, UR8, PT ;  /* 0x00000008ff007c0c */ /* 0x000fe2000bf25070 */
[----:B------:R-:W-:Y:S01]  /*cc40*/  ULDC UR10, c[0x0][0x630] ;  /* 0x00018c00000a7ab9 */ /* 0x000fe20000000800 */
[----:B------:R-:W-:Y:S01]  /*cc50*/  IMAD.MOV.U32 R2, RZ, RZ, R16 ;  /* 0x000000ffff027224 */ /* 0x000fe200078e0010 */
[----:B------:R-:W1:Y:S01]  /*cc60*/  S2R R10, SR_CTAID.Y ;  /* 0x00000000000a7919 */ /* 0x000e620000002600 */
[----:B------:R-:W-:Y:S01]  /*cc70*/  ISETP.NE.AND.EX P1, PT, RZ, UR9, PT, P1 ;  /* 0x00000009ff007c0c */ /* 0x000fe2000bf25310 */
[----:B------:R-:W-:-:S12]  /*cc80*/  IMAD.MOV.U32 R3, RZ, RZ, R17 ;  /* 0x000000ffff037224 */ /* 0x000fd800078e0011 */
[----:B------:R-:W-:Y:S05]  /*cc90*/  @!P1 BRA `(.L_x_432) ;  /* 0x0000000000289947 */ /* 0x000fea0003800000 */
[----:B------:R-:W-:Y:S02]  /*cca0*/  ULDC UR7, c[0x0][0x634] ;  /* 0x00018d0000077ab9 */ /* 0x000fe40000000800 */
[----:B------:R-:W-:-:S05]  /*ccb0*/  IADD3 R7, P1, R16, UR7, RZ ;  /* 0x0000000710077c10 */ /* 0x000fca000ff3e0ff */
[----:B------:R-:W-:-:S04]  /*ccc0*/  IMAD.X R11, RZ, RZ, R17, P1 ;  /* 0x000000ffff0b7224 */ /* 0x000fc800008e0611 */
[----:B------:R-:W-:-:S04]  /*ccd0*/  IMAD.WIDE.U32 R4, R11, UR8, RZ ;  /* 0x000000080b047c25 */ /* 0x000fc8000f8e00ff */
[----:B------:R-:W-:-:S04]  /*cce0*/  IMAD.WIDE.U32 R4, P1, R7, UR9, R4 ;  /* 0x0000000907047c25 */ /* 0x000fc8000f820004 */
[----:B------:R-:W-:-:S04]  /*ccf0*/  IMAD.WIDE.U32 R6, R7, UR8, RZ ;  /* 0x0000000807067c25 */ /* 0x000fc8000f8e00ff */
[----:B------:R-:W-:Y:S01]  /*cd00*/  IMAD.X R3, RZ, RZ, RZ, P1 ;  /* 0x000000ffff037224 */ /* 0x000fe200008e06ff */
[----:B------:R-:W-:Y:S01]  /*cd10*/  IADD3 RZ, P1, R7, R4, RZ ;  /* 0x0000000407ff7210 */ /* 0x000fe20007f3e0ff */
[----:B------:R-:W-:-:S04]  /*cd20*/  IMAD.MOV.U32 R2, RZ, RZ, R5 ;  /* 0x000000ffff027224 */ /* 0x000fc800078e0005 */
[----:B------:R-:W-:-:S08]  /*cd30*/  IMAD.WIDE.U32.X R2, R11, UR9, R2, P1 ;  /* 0x000000090b027c25 */ /* 0x000fd000088e0402 */
.L_x_432:
[--C-:B------:R-:W-:Y:S01]  /*cd40*/  SHF.R.U64 R11, R2, UR10, R3.reuse ;  /* 0x0000000a020b7c19 */ /* 0x100fe20008001203 */
[----:B------:R-:W-:Y:S01]  /*cd50*/  ULDC.64 UR8, c[0x0][0x620] ;  /* 0x0001880000087ab9 */ /* 0x000fe20000000a00 */
[----:B------:R-:W-:Y:S01]  /*cd60*/  SHF.R.U32.HI R2, RZ, UR10, R3 ;  /* 0x0000000aff027c19 */ /* 0x000fe20008011603 */
[----:B------:R-:W-:Y:S01]  /*cd70*/  ULDC UR7, c[0x0][0x150] ;  /* 0x0000540000077ab9 */ /* 0x000fe20000000800 */
[----:B------:R-:W-:Y:S01]  /*cd80*/  IADD3 R5, P1, RZ, -R11, RZ ;  /* 0x8000000bff057210 */ /* 0x000fe20007f3e0ff */
[----:B------:R-:W2:Y:S01]  /*cd90*/  LDC R7, c[0x0][0x144] ;  /* 0x00005100ff077b82 */ /* 0x000ea20000000800 */
[----:B------:R-:W-:Y:S01]  /*cda0*/  ULDC.64 UR10, c[0x0][0x640] ;  /* 0x00019000000a7ab9 */ /* 0x000fe20000000a00 */
[----:B------:R-:W-:Y:S02]  /*cdb0*/  UISETP.NE.AND UP0, UPT, UR46, URZ, UPT ;  /* 0x0000003f2e00728c */ /* 0x000fe4000bf05270 */
[----:B------:R-:W-:Y:S01]  /*cdc0*/  IMAD.X R2, RZ, RZ, ~R2, P1 ;  /* 0x000000ffff027224 */ /* 0x000fe200008e0e02 */
[----:B------:R-:W-:-:S03]  /*cdd0*/  ISETP.NE.U32.AND P1, PT, RZ, UR10, PT ;  /* 0x0000000aff007c0c */ /* 0x000fc6000bf25070 */
[----:B------:R-:W-:Y:S01]  /*cde0*/  IMAD R4, R2, UR8, RZ ;  /* 0x0000000802047c24 */ /* 0x000fe2000f8e02ff */
[----:B------:R-:W3:Y:S01]  /*cdf0*/  LDC R15, c[0x0][0x148] ;  /* 0x00005200ff0f7b82 */ /* 0x000ee20000000800 */
[C---:B------:R-:W-:Y:S01]  /*ce00*/  IMAD.WIDE.U32 R2, R5.reuse, UR8, R16 ;  /* 0x0000000805027c25 */ /* 0x040fe2000f8e0010 */
[----:B------:R-:W-:Y:S01]  /*ce10*/  ULDC UR8, c[0x0][0x154] ;  /* 0x0000550000087ab9 */ /* 0x000fe20000000800 */
[----:B------:R-:W-:Y:S02]  /*ce20*/  ISETP.NE.AND.EX P1, PT, RZ, UR11, PT, P1 ;  /* 0x0000000bff007c0c */ /* 0x000fe4000bf25310 */
[----:B------:R-:W-:Y:S01]  /*ce30*/  IMAD R5, R5, UR9, R4 ;  /* 0x0000000905057c24 */ /* 0x000fe2000f8e0204 */
[----:B0-----:R-:W-:Y:S01]  /*ce40*/  I2FP.F32.U32 R4, R12 ;  /* 0x0000000c00047245 */ /* 0x001fe20000201000 */
[----:B------:R-:W-:Y:S01]  /*ce50*/  ULDC UR9, c[0x0][0x608] ;  /* 0x0001820000097ab9 */ /* 0x000fe20000000800 */
[----:B------:R-:W-:Y:S01]  /*ce60*/  PLOP3.LUT P2, PT, PT, PT, UP0, 0x80, 0x0 ;  /* 0x000000000000781c */ /* 0x000fe20003f4f008 */
[----:B------:R-:W-:-:S02]  /*ce70*/  IMAD.IADD R3, R3, 0x1, R5 ;  /* 0x0000000103037824 */ /* 0x000fc400078e0205 */
[----:B------:R-:W-:Y:S01]  /*ce80*/  FMUL R4, R4, UR7 ;  /* 0x0000000704047c20 */ /* 0x000fe20008400000 */
[----:B------:R-:W-:Y:S02]  /*ce90*/  ULDC UR7, c[0x0][0x618] ;  /* 0x0001860000077ab9 */ /* 0x000fe40000000800 */
[--C-:B------:R-:W-:Y:S02]  /*cea0*/  SHF.R.U64 R13, R2, UR7, R3.reuse ;  /* 0x00000007020d7c19 */ /* 0x100fe40008001203 */
[----:B-1----:R-:W-:Y:S01]  /*ceb0*/  I2FP.F32.U32 R2, R10 ;  /* 0x0000000a00027245 */ /* 0x002fe20000201000 */
[----:B------:R-:W0:Y:S04]  /*cec0*/  F2I.U32.TRUNC.NTZ R4, R4 ;  /* 0x0000000400047305 */ /* 0x000e28000020f000 */
[----:B------:R-:W-:Y:S01]  /*ced0*/  FMUL R5, R2, UR8 ;  /* 0x0000000802057c20 */ /* 0x000fe20008400000 */
[----:B------:R-:W-:Y:S01]  /*cee0*/  SHF.R.U32.HI R2, RZ, UR7, R3 ;  /* 0x00000007ff027c19 */ /* 0x000fe20008011603 */
[----:B------:R-:W-:-:S02]  /*cef0*/  ULDC UR7, c[0x0][0x658] ;  /* 0x0001960000077ab9 */ /* 0x000fc40000000800 */
[----:B------:R1:W4:Y:S01]  /*cf00*/  F2I.U32.TRUNC.NTZ R20, R5 ;  /* 0x0000000500147305 */ /* 0x000322000020f000 */
[--C-:B------:R-:W-:Y:S02]  /*cf10*/  SHF.R.U64 R18, R13, UR9, R2.reuse ;  /* 0x000000090d127c19 */ /* 0x100fe40008001202 */
[----:B------:R-:W-:-:S04]  /*cf20*/  SHF.R.U32.HI R3, RZ, UR9, R2 ;  /* 0x00000009ff037c19 */ /* 0x000fc80008011602 */
[--C-:B------:R-:W-:Y:S01]  /*cf30*/  SHF.R.U64 R14, R18, UR7, R3.reuse ;  /* 0x00000007120e7c19 */ /* 0x100fe20008001203 */
[----:B0-----:R-:W-:Y:S01]  /*cf40*/  IMAD.MOV R4, RZ, RZ, -R4 ;  /* 0x000000ffff047224 */ /* 0x001fe200078e0a04 */
[----:B------:R-:W-:-:S03]  /*cf50*/  SHF.R.U32.HI R3, RZ, UR7, R3 ;  /* 0x00000007ff037c19 */ /* 0x000fc60008011603 */
[----:B--2---:R-:W-:Y:S02]  /*cf60*/  IMAD R12, R7, R4, R12 ;  /* 0x00000004070c7224 */ /* 0x004fe400078e020c */
[----:B------:R-:W-:Y:S01]  /*cf70*/  IMAD.MOV.U32 R2, RZ, RZ, R14 ;  /* 0x000000ffff027224 */ /* 0x000fe200078e000e */
[----:B-1--4-:R-:W-:Y:S06]  /*cf80*/  @!P1 BRA `(.L_x_433) ;  /* 0x0000000000289947 */ /* 0x012fec0003800000 */
        /* <DEDUP_REMOVED lines=10> */
.L_x_433:
[----:B------:R-:W-:Y:S01]  /*d030*/  ULDC UR7, c[0x0][0x648] ;  /* 0x0001920000077ab9 */ /* 0x000fe20000000800 */
[----:B------:R-:W-:Y:S01]  /*d040*/  IMAD.MOV R20, RZ, RZ, -R20 ;  /* 0x000000ffff147224 */ /* 0x000fe200078e0a14 */
[----:B------:R-:W-:Y:S01]  /*d050*/  SHF.R.U64 R3, R2, UR7, R3 ;  /* 0x0000000702037c19 */ /* 0x000fe20008001203 */
[----:B------:R-:W-:Y:S01]  /*d060*/  ULDC UR7, c[0x0][0x638] ;  /* 0x00018e0000077ab9 */ /* 0x000fe20000000800 */
[----:B------:R-:W-:Y:S01]  /*d070*/  LOP3.LUT R2, R18, UR6, RZ, 0xc0, !PT ;  /* 0x0000000612027c12 */ /* 0x000fe2000f8ec0ff */
[----:B------:R-:W-:Y:S01]  /*d080*/  UISETP.NE.AND UP0, UPT, UR46, URZ, UPT ;  /* 0x0000003f2e00728c */ /* 0x000fe2000bf05270 */
[----:B------:R-:W-:Y:S01]  /*d090*/  LOP3.LUT R13, R13, UR4, RZ, 0xc0, !PT ;  /* 0x000000040d0d7c12 */ /* 0x000fe2000f8ec0ff */
[----:B------:R-:W-:Y:S01]  /*d0a0*/  IMAD.MOV R5, RZ, RZ, -R3 ;  /* 0x000000ffff057224 */ /* 0x000fe200078e0a03 */
[----:B------:R-:W-:Y:S01]  /*d0b0*/  ULDC UR8, c[0x0][0x610] ;  /* 0x0001840000087ab9 */ /* 0x000fe20000000800 */
[----:B---3--:R-:W-:Y:S02]  /*d0c0*/  @P2 IMAD R12, R15, R20, R10 ;  /* 0x000000140f0c2224 */ /* 0x008fe400078e020a */
[----:B------:R-:W-:Y:S01]  /*d0d0*/  IMAD R3, R3, UR5, R2 ;  /* 0x0000000503037c24 */ /* 0x000fe2000f8e0202 */
[----:B------:R-:W-:Y:S01]  /*d0e0*/  PLOP3.LUT P1, PT, PT, PT, UP0, 0x40, 0x0 ;  /* 0x000000000000781c */ /* 0x000fe20003f2e808 */
[----:B------:R-:W-:Y:S01]  /*d0f0*/  IMAD R14, R5, UR7, R14 ;  /* 0x00000007050e7c24 */ /* 0x000fe2000f8e020e */
[----:B------:R-:W-:Y:S01]  /*d100*/  ULDC UR7, c[0x0][0x600] ;  /* 0x0001800000077ab9 */ /* 0x000fe20000000800 */
[----:B------:R-:W-:Y:S01]  /*d110*/  IMAD R3, R3, UR8, R12 ;  /* 0x0000000803037c24 */ /* 0x000fe2000f8e020c */
[----:B------:R-:W-:Y:S01]  /*d120*/  PLOP3.LUT P2, PT, PT, PT, UP0, 0x40, 0x0 ;  /* 0x000000000000781c */ /* 0x000fe20003f4e808 */
[----:B------:R-:W-:-:S02]  /*d130*/  IMAD R14, R14, UR7, R13 ;  /* 0x000000070e0e7c24 */ /* 0x000fc4000f8e020d */
[----:B------:R-:W-:-:S03]  /*d140*/  IMAD.MOV.U32 R2, RZ, RZ, 0x1 ;  /* 0x00000001ff027424 */ /* 0x000fc600078e00ff */
[----:B------:R-:W-:Y:S02]  /*d150*/  SEL R4, R14, R3, P1 ;  /* 0x000000030e047207 */ /* 0x000fe40000800000 */
[----:B------:R-:W-:-:S07]  /*d160*/  SEL R3, R3, R14, P2 ;  /* 0x0000000e03037207 */ /* 0x000fce0001000000 */
.L_x_431:
[----:B------:R-:W-:Y:S05]  /*d170*/  BSYNC B1 ;  /* 0x0000000000017941 */ /* 0x000fea0003800000 */
.L_x_430:
[----:B------:R-:W-:-:S13]  /*d180*/  LOP3.LUT P1, RZ, R2, 0xff, RZ, 0xc0, !PT ;  /* 0x000000ff02ff7812 */ /* 0x000fda000782c0ff */
[----:B------:R-:W-:Y:S05]  /*d190*/  @P1 BRA `(.L_x_434) ;  /* 0xfffffff400301947 */ /* 0x000fea000383ffff */
[----:B------:R-:W-:Y:S05]  /*d1a0*/  BSYNC B0 ;  /* 0x0000000000007941 */ /* 0x000fea0003800000 */
.L_x_422:
[----:B------:R-:W-:-:S03]  /*d1b0*/  UMOV UR7, 0xffffffff ;  /* 0xffffffff00077882 */ /* 0x000fc60000000000 */
[----:B------:R-:W-:Y:S05]  /*d1c0*/  BRA.DIV UR7, `(.L_x_435) ;  /* 0x0000000607187947 */ /* 0x000fea000b800000 */
[----:B------:R-:W-:-:S13]  /*d1d0*/  ELECT P6, URZ, PT ;  /* 0x00000000003f782f */ /* 0x000fda00038c0000 */
.L_x_449:
[----:B------:R-:W-:Y:S04]  /*d1e0*/  BSSY B0, `(.L_x_436) ;  /* 0x000002c000007945 */ /* 0x000fe80003800000 */
[----:B------:R-:W-:Y:S05]  /*d1f0*/  @!P6 BRA `(.L_x_437) ;  /* 0x0000000000a8e947 */ /* 0x000fea0003800000 */
[----:B------:R-:W-:-:S04]  /*d200*/  ULOP3.LUT UR7, UR40, 0x2, URZ, 0xfc, !UPT ;  /* 0x0000000228077892 */ /* 0x000fc8000f8efc3f */
[----:B------:R-:W-:-:S06]  /*d210*/  UISETP.NE.AND UP0, UPT, UR7, 0x3, UPT ;  /* 0x000000030700788c */ /* 0x000fcc000bf05270 */
[----:B------:R-:W-:-:S13]  /*d220*/  PLOP3.LUT P0, PT, PT, PT, UP0, 0x80, 0x0 ;  /* 0x000000000000781c */ /* 0x000fda0003f0f008 */
[----:B------:R-:W-:Y:S05]  /*d230*/  @!P0 BRA `(.L_x_438) ;  /* 0x0000000000048947 */ /* 0x000fea0003800000 */
[----:B------:R-:W-:Y:S01]  /*d240*/  BPT.TRAP 0x1 ;  /* 0x000000040000795c */ /* 0x000fe20000300000 */
.L_x_438:
[----:B------:R-:W0:Y:S01]  /*d250*/  S2R R3, SR_CgaCtaId ;  /* 0x0000000000037919 */ /* 0x000e220000008800 */
[----:B------:R-:W-:-:S04]  /*d260*/  MOV R2, 0x400 ;  /* 0x0000040000027802 */ /* 0x000fc80000000f00 */
[----:B0-----:R-:W-:Y:S02]  /*d270*/  LEA R3, R3, R2, 0x18 ;  /* 0x0000000203037211 */ /* 0x001fe400078ec0ff */
[----:B------:R-:W-:-:S03]  /*d280*/  SHF.L.U32 R2, R8, 0x1f, RZ ;  /* 0x0000001f08027819 */ /* 0x000fc600000006ff */
[----:B------:R-:W-:-:S04]  /*d290*/  VIADD R3, R3, 0x20 ;  /* 0x0000002003037836 */ /* 0x000fc80000000000 */
[C---:B------:R-:W-:Y:S02]  /*d2a0*/  IMAD R7, R0.reuse, 0x8, R3 ;  /* 0x0000000800077824 */ /* 0x040fe400078e0203 */
[----:B------:R-:W-:Y:S02]  /*d2b0*/  VIADD R0, R0, 0x1 ;  /* 0x0000000100007836 */ /* 0x000fe40000000000 */
[----:B------:R-:W0:Y:S03]  /*d2c0*/  SYNCS.PHASECHK.TRANS64.TRYWAIT P0, [R7+URZ], R2 ;  /* 0x00000002070075a7 */ /* 0x000e26000800017f */
[----:B------:R-:W-:-:S04]  /*d2d0*/  ISETP.NE.AND P1, PT, R0, 0x4, PT ;  /* 0x000000040000780c */ /* 0x000fc80003f25270 */
[----:B------:R-:W-:Y:S02]  /*d2e0*/  SEL R5, RZ, 0x1, P1 ;  /* 0x00000001ff057807 */ /* 0x000fe40000800000 */
[----:B------:R-:W-:Y:S02]  /*d2f0*/  SEL R0, R0, RZ, P1 ;  /* 0x000000ff00007207 */ /* 0x000fe40000800000 */
[----:B------:R-:W-:-:S03]  /*d300*/  LOP3.LUT R5, R8, R5, RZ, 0x3c, !PT ;  /* 0x0000000508057212 */ /* 0x000fc600078e3cff */
[----:B------:R-:W-:Y:S01]  /*d310*/  IMAD R9, R0, 0x8, R3 ;  /* 0x0000000800097824 */ /* 0x000fe200078e0203 */
[----:B------:R-:W-:Y:S01]  /*d320*/  SHF.L.U32 R4, R5, 0x1f, RZ ;  /* 0x0000001f05047819 */ /* 0x000fe200000006ff */
[----:B0-----:R-:W-:Y:S06]  /*d330*/  @!P0 BRA `(.L_x_439) ;  /* 0x0000000000dc8947 */ /* 0x001fec0003800000 */
.L_x_450:
[----:B------:R-:W1:Y:S01]  /*d340*/  SYNCS.PHASECHK.TRANS64.TRYWAIT P0, [R9+URZ], R4 ;  /* 0x00000004090075a7 */ /* 0x000e62000800017f */
[----:B------:R-:W-:-:S05]  /*d350*/  VIADD R0, R0, 0x1 ;  /* 0x0000000100007836 */ /* 0x000fca0000000000 */
[----:B------:R-:W-:-:S04]  /*d360*/  ISETP.NE.AND P1, PT, R0, 0x4, PT ;  /* 0x000000040000780c */ /* 0x000fc80003f25270 */
[----:B0-----:R-:W-:Y:S02]  /*d370*/  SEL R2, RZ, 0x1, P1 ;  /* 0x00000001ff027807 */ /* 0x001fe40000800000 */
[----:B------:R-:W-:Y:S02]  /*d380*/  SEL R0, R0, RZ, P1 ;  /* 0x000000ff00007207 */ /* 0x000fe40000800000 */
[----:B------:R-:W-:-:S03]  /*d390*/  LOP3.LUT R7, R5, R2, RZ, 0x3c, !PT ;  /* 0x0000000205077212 */ /* 0x000fc600078e3cff */
[----:B------:R-:W-:Y:S01]  /*d3a0*/  IMAD R6, R0, 0x8, R3 ;  /* 0x0000000800067824 */ /* 0x000fe200078e0203 */
[----:B------:R-:W-:Y:S01]  /*d3b0*/  SHF.L.U32 R5, R7, 0x1f, RZ ;  /* 0x0000001f07057819 */ /* 0x000fe200000006ff */
[----:B-1----:R-:W-:Y:S06]  /*d3c0*/  @!P0 BRA `(.L_x_440) ;  /* 0x0000000000cc8947 */ /* 0x002fec0003800000 */
.L_x_451:
[----:B------:R-:W1:Y:S01]  /*d3d0*/  SYNCS.PHASECHK.TRANS64.TRYWAIT P0, [R6+URZ], R5 ;  /* 0x00000005060075a7 */ /* 0x000e62000800017f */
[----:B------:R-:W-:-:S05]  /*d3e0*/  VIADD R0, R0, 0x1 ;  /* 0x0000000100007836 */ /* 0x000fca0000000000 */
[----:B------:R-:W-:-:S04]  /*d3f0*/  ISETP.NE.AND P1, PT, R0, 0x4, PT ;  /* 0x000000040000780c */ /* 0x000fc80003f25270 */
[----:B------:R-:W-:Y:S02]  /*d400*/  SEL R2, RZ, 0x1, P1 ;  /* 0x00000001ff027807 */ /* 0x000fe40000800000 */
[----:B------:R-:W-:Y:S02]  /*d410*/  SEL R0, R0, RZ, P1 ;  /* 0x000000ff00007207 */ /* 0x000fe40000800000 */
[----:B------:R-:W-:Y:S01]  /*d420*/  LOP3.LUT R2, R7, R2, RZ, 0x3c, !PT ;  /* 0x0000000207027212 */ /* 0x000fe200078e3cff */
[----:B-1----:R-:W-:Y:S06]  /*d430*/  @!P0 BRA `(.L_x_441) ;  /* 0x0000000000c48947 */ /* 0x002fec0003800000 */
.L_x_452:
[----:B------:R-:W-:Y:S01]  /*d440*/  IMAD R3, R0, 0x8, R3 ;  /* 0x0000000800037824 */ /* 0x000fe200078e0203 */
[----:B------:R-:W-:-:S07]  /*d450*/  SHF.L.U32 R0, R2, 0x1f, RZ ;  /* 0x0000001f02007819 */ /* 0x000fce00000006ff */
.L_x_442:
[----:B--2---:R2:W3:Y:S02]  /*d460*/  SYNCS.PHASECHK.TRANS64.TRYWAIT P0, [R3+URZ], R0 ;  /* 0x00000000030075a7 */ /* 0x0044e4000800017f */
[----:B---3--:R-:W-:Y:S05]  /*d470*/  @!P0 NANOSLEEP.SYNCS 0x989680 ;  /* 0x009896800000895d */ /* 0x008fea0003900000 */
[----:B------:R-:W3:Y:S02]  /*d480*/  @!P0 SYNCS.PHASECHK.TRANS64 P0, [R3+URZ], R0 ;  /* 0x00000000030085a7 */ /* 0x000ee4000800007f */
[----:B---3--:R-:W-:Y:S05]  /*d490*/  @!P0 BRA `(.L_x_442) ;  /* 0xfffffffc00f08947 */ /* 0x008fea000383ffff */
.L_x_437:
[----:B------:R-:W-:Y:S05]  /*d4a0*/  BSYNC B0 ;  /* 0x0000000000007941 */ /* 0x000fea0003800000 */
.L_x_436:
[----:B------:R-:W-:Y:S05]  /*d4b0*/  EXIT ;  /* 0x000000000000794d */ /* 0x000fea0003800000 */
.L_x_17:
[----:B-1----:R1:W2:Y:S02]  /*d4c0*/  SYNCS.PHASECHK.TRANS64.TRYWAIT P1, [R3+URZ], R0 ;  /* 0x00000000030075a7 */ /* 0x0022a4000802017f */
[----:B--2---:R-:W-:Y:S05]  /*d4d0*/  @!P1 NANOSLEEP.SYNCS 0x989680 ;  /* 0x009896800000995d */ /* 0x004fea0003900000 */
[----:B------:R-:W2:Y:S02]  /*d4e0*/  @!P1 SYNCS.PHASECHK.TRANS64 P1, [R3+URZ], R0 ;  /* 0x00000000030095a7 */ /* 0x000ea4000802007f */
[----:B--2---:R-:W-:Y:S05]  /*d4f0*/  @!P1 BRA `(.L_x_17) ;  /* 0xfffffffc00f09947 */ /* 0x004fea000383ffff */
[----:B------:R-:W-:Y:S05]  /*d500*/  BRA `(.L_x_16) ;  /* 0xffffff3c00c47947 */ /* 0x000fea000383ffff */
.L_x_22:
[----:B-1----:R1:W2:Y:S02]  /*d510*/  SYNCS.PHASECHK.TRANS64.TRYWAIT P1, [R3+URZ], R0 ;  /* 0x00000000030075a7 */ /* 0x0022a4000802017f */
[----:B--2---:R-:W-:Y:S05]  /*d520*/  @!P1 NANOSLEEP.SYNCS 0x989680 ;  /* 0x009896800000995d */ /* 0x004fea0003900000 */
[----:B------:R-:W2:Y:S02]  /*d530*/  @!P1 SYNCS.PHASECHK.TRANS64 P1, [R3+URZ], R0 ;  /* 0x00000000030095a7 */ /* 0x000ea4000802007f */
[----:B--2---:R-:W-:Y:S05]  /*d540*/  @!P1 BRA `(.L_x_22) ;  /* 0xfffffffc00f09947 */ /* 0x004fea000383ffff */
[----:B------:R-:W-:Y:S05]  /*d550*/  BRA `(.L_x_21) ;  /* 0xffffff4400047947 */ /* 0x000fea000383ffff */
.L_x_423:
[----:B------:R-:W-:Y:S01]  /*d560*/  BSSY B1, `(.L_x_443) ;  /* 0x0000006000017945 */ /* 0x000fe20003800000 */
[----:B------:R-:W-:-:S07]  /*d570*/  IMAD.MOV.U32 R15, RZ, RZ, -0x1 ;  /* 0xffffffffff0f7424 */ /* 0x000fce00078e00ff */
[----:B------:R-:W-:Y:S05]  /*d580*/  WARPSYNC.COLLECTIVE R15, `(.L_x_444) ;  /* 0x000000000f0c7348 */ /* 0x000fea0003c00000 */
[----:B------:R-:W-:Y:S02]  /*d590*/  ELECT P6, UR62, PT ;  /* 0x00000000003e782f */ /* 0x000fe400038c0000 */
[----:B------:R-:W-:Y:S01]  /*d5a0*/  MOV R14, UR62 ;  /* 0x0000003e000e7c02 */ /* 0x000fe20008000f00 */
[----:B------:R-:W-:Y:S10]  /*d5b0*/  ENDCOLLECTIVE ;  /* 0x000000000000791b */ /* 0x000ff40003800000 */
.L_x_444:
[----:B------:R-:W-:Y:S05]  /*d5c0*/  BSYNC B1 ;  /* 0x0000000000017941 */ /* 0x000fea0003800000 */
.L_x_443:
[----:B------:R-:W-:Y:S05]  /*d5d0*/  BRA `(.L_x_445) ;  /* 0xfffffff0002c7947 */ /* 0x000fea000383ffff */
.L_x_426:
[----:B-1----:R1:W2:Y:S02]  /*d5e0*/  SYNCS.PHASECHK.TRANS64.TRYWAIT P1, [R13+URZ+0x20], R4 ;  /* 0x000020040d0075a7 */ /* 0x0022a4000802017f */
[----:B--2---:R-:W-:Y:S05]  /*d5f0*/  @!P1 NANOSLEEP.SYNCS 0x989680 ;  /* 0x009896800000995d */ /* 0x004fea0003900000 */
[----:B------:R-:W2:Y:S02]  /*d600*/  @!P1 SYNCS.PHASECHK.TRANS64 P1, [R13+URZ+0x20], R4 ;  /* 0x000020040d0095a7 */ /* 0x000ea4000802007f */
[----:B--2---:R-:W-:Y:S05]  /*d610*/  @!P1 BRA `(.L_x_426) ;  /* 0xfffffffc00f09947 */ /* 0x004fea000383ffff */
[----:B------:R-:W-:Y:S05]  /*d620*/  BRA `(.L_x_446) ;  /* 0xfffffff000607947 */ /* 0x000fea000383ffff */
.L_x_435:
[----:B------:R-:W-:Y:S01]  /*d630*/  BSSY B0, `(.L_x_447) ;  /* 0x0000006000007945 */ /* 0x000fe20003800000 */
[----:B------:R-:W-:-:S07]  /*d640*/  IMAD.MOV.U32 R15, RZ, RZ, -0x1 ;  /* 0xffffffffff0f7424 */ /* 0x000fce00078e00ff */
[----:B------:R-:W-:Y:S05]  /*d650*/  WARPSYNC.COLLECTIVE R15, `(.L_x_448) ;  /* 0x000000000f0c7348 */ /* 0x000fea0003c00000 */
[----:B------:R-:W-:Y:S02]  /*d660*/  ELECT P6, UR62, PT ;  /* 0x00000000003e782f */ /* 0x000fe400038c0000 */
[----:B------:R-:W-:Y:S01]  /*d670*/  MOV R14, UR62 ;  /* 0x0000003e000e7c02 */ /* 0x000fe20008000f00 */
[----:B------:R-:W-:Y:S10]  /*d680*/  ENDCOLLECTIVE ;  /* 0x000000000000791b */ /* 0x000ff40003800000 */
.L_x_448:
[----:B------:R-:W-:Y:S05]  /*d690*/  BSYNC B0 ;  /* 0x0000000000007941 */ /* 0x000fea0003800000 */
.L_x_447:
[----:B------:R-:W-:Y:S05]  /*d6a0*/  BRA `(.L_x_449) ;  /* 0xfffffff800cc7947 */ /* 0x000fea000383ffff */
.L_x_439:
[----:B0-----:R0:W1:Y:S02]  /*d6b0*/  SYNCS.PHASECHK.TRANS64.TRYWAIT P0, [R7+URZ], R2 ;  /* 0x00000002070075a7 */ /* 0x001064000800017f */
[----:B-1----:R-:W-:Y:S05]  /*d6c0*/  @!P0 NANOSLEEP.SYNCS 0x989680 ;  /* 0x009896800000895d */ /* 0x002fea0003900000 */
[----:B------:R-:W1:Y:S02]  /*d6d0*/  @!P0 SYNCS.PHASECHK.TRANS64 P0, [R7+URZ], R2 ;  /* 0x00000002070085a7 */ /* 0x000e64000800007f */
[----:B-1----:R-:W-:Y:S05]  /*d6e0*/  @!P0 BRA `(.L_x_439) ;  /* 0xfffffffc00f08947 */ /* 0x002fea000383ffff */
[----:B------:R-:W-:Y:S05]  /*d6f0*/  BRA `(.L_x_450) ;  /* 0xfffffffc00107947 */ /* 0x000fea000383ffff */
.L_x_440:
[----:B0-----:R0:W1:Y:S02]  /*d700*/  SYNCS.PHASECHK.TRANS64.TRYWAIT P0, [R9+URZ], R4 ;  /* 0x00000004090075a7 */ /* 0x001064000800017f */
[----:B-1----:R-:W-:Y:S05]  /*d710*/  @!P0 NANOSLEEP.SYNCS 0x989680 ;  /* 0x009896800000895d */ /* 0x002fea0003900000 */
[----:B------:R-:W1:Y:S02]  /*d720*/  @!P0 SYNCS.PHASECHK.TRANS64 P0, [R9+URZ], R4 ;  /* 0x00000004090085a7 */ /* 0x000e64000800007f */
[----:B-1----:R-:W-:Y:S05]  /*d730*/  @!P0 BRA `(.L_x_440) ;  /* 0xfffffffc00f08947 */ /* 0x002fea000383ffff */
[----:B------:R-:W-:Y:S05]  /*d740*/  BRA `(.L_x_451) ;  /* 0xfffffffc00207947 */ /* 0x000fea000383ffff */
.L_x_441:
[----:B-1----:R1:W2:Y:S02]  /*d750*/  SYNCS.PHASECHK.TRANS64.TRYWAIT P0, [R6+URZ], R5 ;  /* 0x00000005060075a7 */ /* 0x0022a4000800017f */
[----:B--2---:R-:W-:Y:S05]  /*d760*/  @!P0 NANOSLEEP.SYNCS 0x989680 ;  /* 0x009896800000895d */ /* 0x004fea0003900000 */
[----:B------:R-:W2:Y:S02]  /*d770*/  @!P0 SYNCS.PHASECHK.TRANS64 P0, [R6+URZ], R5 ;  /* 0x00000005060085a7 */ /* 0x000ea4000800007f */
[----:B--2---:R-:W-:Y:S05]  /*d780*/  @!P0 BRA `(.L_x_441) ;  /* 0xfffffffc00f08947 */ /* 0x004fea000383ffff */
[----:B------:R-:W-:Y:S05]  /*d790*/  BRA `(.L_x_452) ;  /* 0xfffffffc00287947 */ /* 0x000fea000383ffff */
.L_x_453:
[----:B------:R-:W-:-:S00]  /*d7a0*/  BRA `(.L_x_453) ;  /* 0xfffffffc00fc7947 */ /* 0x000fc0000383ffff */
[----:B------:R-:W-:-:S00]  /*d7b0*/  NOP ;  /* 0x0000000000007918 */ /* 0x000fc00000000000 */
        /* <DEDUP_REMOVED lines=12> */
.L_x_454:


//--------------------- .nv.global.init           --------------------------
	.section	.nv.global.init,"aw",@progbits
.nv.global.init:
	.type		$str$22,@object
	.size		$str$22,($str$23 - $str$22)
$str$22:
        /*0000*/ 	.byte	0x6b, 0x5f, 0x74, 0x69, 0x6c, 0x65, 0x5f, 0x63, 0x6f, 0x75, 0x6e, 0x74, 0x20, 0x3e, 0x3d, 0x20
        /*0010*/ 	.byte	0x31, 0x00
	.type		$str$23,@object
	.size		$str$23,(__unnamed_1 - $str$23)
$str$23:
        /*0012*/ 	.byte	0x2f, 0x74, 0x6d, 0x70, 0x2f, 0x63, 0x75, 0x74, 0x6c, 0x61, 0x73, 0x73, 0x5f, 0x73, 0x77, 0x65
        /*0022*/ 	.byte	0x65, 0x70, 0x5f, 0x73, 0x72, 0x63, 0x2f, 0x69, 0x6e, 0x63, 0x6c, 0x75, 0x64, 0x65, 0x2f, 0x63
        /*0032*/ 	.byte	0x75, 0x74, 0x6c, 0x61, 0x73, 0x73, 0x2f, 0x67, 0x65, 0x6d, 0x6d, 0x2f, 0x63, 0x6f, 0x6c, 0x6c
        /*0042*/ 	.byte	0x65, 0x63, 0x74, 0x69, 0x76, 0x65, 0x2f, 0x73, 0x6d, 0x39, 0x30, 0x5f, 0x6d, 0x6d, 0x61, 0x5f
        /*0052*/ 	.byte	0x74, 0x6d, 0x61, 0x5f, 0x67, 0x6d, 0x6d, 0x61, 0x5f, 0x73, 0x73, 0x5f, 0x77, 0x61, 0x72, 0x70
        /*0062*/ 	.byte	0x73, 0x70, 0x65, 0x63, 0x69, 0x61, 0x6c, 0x69, 0x7a, 0x65, 0x64, 0x2e, 0x68, 0x70, 0x70, 0x00
	.type		__unnamed_1,@object
	.size		__unnamed_1,(.L_0 - __unnamed_1)
__unnamed_1:
        /*0072*/ 	.byte	0x76, 0x6f, 0x69, 0x64, 0x20, 0x63, 0x75, 0x74, 0x6c, 0x61, 0x73, 0x73, 0x3a, 0x3a, 0x67, 0x65
        /* <DEDUP_REMOVED lines=172> */
        /*0b42*/ 	.byte	0x74, 0x69, 0x74, 0x79, 0x5d, 0x00
.L_0:


//--------------------- .nv.shared._ZN7cutlass13device_kernelINS_4gemm6kernel13GemmUniversalIN4cute5tupleIJiiiiEEENS1_10collective13CollectiveMmaINS1_34MainloopSm90TmaGmmaWarpSpecializedILi4ENS5_IJNS4_1CILi1EEESB_SB_EEENS1_35KernelTmaWarpSpecializedCooperativeEEENS5_IJNSA_ILi256EEENSA_ILi192EEENSA_ILi128EEEEEEaNS5_IJlSB_lEEEaSJ_NS4_8TiledMMAINS4_8MMA_AtomIJNS4_4SM904GMMA27MMA_64x192x32_S32S8S8_SS_TNEEEENS4_6LayoutINS5_IJNSA_ILi2EEESB_SB_EEENS5_IJSB_NSA_ILi0EEEST_EEEEENS5_IJNS4_10UnderscoreESW_SW_EEEEENS4_13SM90_TMA_LOADENS4_14ComposedLayoutINS4_7SwizzleILi3ELi4ELi3EEENS4_18smem_ptr_flag_bitsILi8EEENSQ_INS5_IJNSA_ILi8EEESH_EEENS5_IJSH_SB_EEEEEEEvNS4_8identityESZ_S19_vS1A_EENS_8epilogue10collective6detail29Sm90TmaWarpSpecializedAdapterINS1D_15DefaultEpilogueIaSJ_SJ_NS1C_6thread17LinearCombinationIaLi1EiiLNS1H_9ScaleType4KindE0ELNS_15FloatRoundStyleE2EaEENS1_15EpilogueDefaultEEEEEvvEEEEvNT_6ParamsE --------------------------
	.section	.nv.shared._ZN7cutlass13device_kernelINS_4gemm6kernel13GemmUniversalIN4cute5tupleIJiiiiEEENS1_10collective13CollectiveMmaINS1_34MainloopSm90TmaGmmaWarpSpecializedILi4ENS5_IJNS4_1CILi1EEESB_SB_EEENS1_35KernelTmaWarpSpecializedCooperativeEEENS5_IJNSA_ILi256EEENSA_ILi192EEENSA_ILi128EEEEEEaNS5_IJlSB_lEEEaSJ_NS4_8TiledMMAINS4_8MMA_AtomIJNS4_4SM904GMMA27MMA_64x192x32_S32S8S8_SS_TNEEEENS4_6LayoutINS5_IJNSA_ILi2EEESB_SB_EEENS5_IJSB_NSA_ILi0EEEST_EEEEENS5_IJNS4_10UnderscoreESW_SW_EEEEENS4_13SM90_TMA_LOADENS4_14ComposedLayoutINS4_7SwizzleILi3ELi4ELi3EEENS4_18smem_ptr_flag_bitsILi8EEENSQ_INS5_IJNSA_ILi8EEESH_EEENS5_IJSH_SB_EEEEEEEvNS4_8identityESZ_S19_vS1A_EENS_8epilogue10collective6detail29Sm90TmaWarpSpecializedAdapterINS1D_15DefaultEpilogueIaSJ_SJ_NS1C_6thread17LinearCombinationIaLi1EiiLNS1H_9ScaleType4KindE0ELNS_15FloatRoundStyleE2EaEENS1_15EpilogueDefaultEEEEEvvEEEEvNT_6ParamsE,"aw",@nobits
	.sectionflags	@""
	.align	16
	.zero		1024


//--------------------- .nv.shared.reserved.0     --------------------------
	.section	.nv.shared.reserved.0,"aw",@nobits
	.weak		__nv_reservedSMEM_offset_0_alias
	.size		__nv_reservedSMEM_offset_0_alias, 0, 0
	.other		__nv_reservedSMEM_offset_0_alias,@"STO_CUDA_RESERVED_SHARED STV_DEFAULT"
__nv_reservedSMEM_offset_0_alias:
	.zero		0


//--------------------- .nv.global                --------------------------
	.section	.nv.global,"aw",@nobits
.nv.global:
	.type		_ZN40_INTERNAL_1d948347_4_k_cu_96ca4a6c_116864cute1_E,@object
	.size		_ZN40_INTERNAL_1d948347_4_k_cu_96ca4a6c_116864cute1_E,(_ZN40_INTERNAL_1d948347_4_k_cu_96ca4a6c_116864cuda3std3__45__cpo6cbeginE - _ZN40_INTERNAL_1d948347_4_k_cu_96ca4a6c_116864cute1_E)
_ZN40_INTERNAL_1d948347_4_k_cu_96ca4a6c_116864cute1_E:
	.zero		1
	.type		_ZN40_INTERNAL_1d948347_4_k_cu_96ca4a6c_116864cuda3std3__45__cpo6cbeginE,@object
	.size		_ZN40_INTERNAL_1d948347_4_k_cu_96ca4a6c_116864cuda3std3__45__cpo6cbeginE,(_ZN40_INTERNAL_1d948347_4_k_cu_96ca4a6c_116864cuda3std3__48in_placeE - _ZN40_INTERNAL_1d948347_4_k_cu_96ca4a6c_116864cuda3std3__45__cpo6cbeginE)
_ZN40_INTERNAL_1d948347_4_k_cu_96ca4a6c_116864cuda3std3__45__cpo6cbeginE:
	.zero		1
	.type		_ZN40_INTERNAL_1d948347_4_k_cu_96ca4a6c_116864cuda3std3__48in_placeE,@object
	.size		_ZN40_INTERNAL_1d948347_4_k_cu_96ca4a6c_116864cuda3std3__48in_placeE,(_ZN40_INTERNAL_1d948347_4_k_cu_96ca4a6c_116864cuda3std6ranges3__45__cpo9iter_moveE - _ZN40_INTERNAL_1d948347_4_k_cu_96ca4a6c_116864cuda3std3__48in_placeE)
_ZN40_INTERNAL_1d948347_4_k_cu_96ca4a6c_116864cuda3std3__48in_placeE:
	.zero		1
	.type		_ZN40_INTERNAL_1d948347_4_k_cu_96ca4a6c_116864cuda3std6ranges3__45__cpo9iter_moveE,@object
	.size		_ZN40_INTERNAL_1d948347_4_k_cu_96ca4a6c_116864cuda3std6ranges3__45__cpo9iter_moveE,(_ZN40_INTERNAL_1d948347_4_k_cu_96ca4a6c_116864cuda3std3__45__cpo5beginE - _ZN40_INTERNAL_1d948347_4_k_cu_96ca4a6c_116864cuda3std6ranges3__45__cpo9iter_moveE)
_ZN40_INTERNAL_1d948347_4_k_cu_96ca4a6c_116864cuda3std6ranges3__45__cpo9iter_moveE:
	.zero		1
	.type		_ZN40_INTERNAL_1d948347_4_k_cu_96ca4a6c_116864cuda3std3__45__cpo5beginE,@object
	.size		_ZN40_INTERNAL_1d948347_4_k_cu_96ca4a6c_116864cuda3std3__45__cpo5beginE,(_ZN40_INTERNAL_1d948347_4_k_cu_96ca4a6c_116864cuda3std3__442_GLOBAL__N__1d948347_4_k_cu_96ca4a6c_116866ignoreE - _ZN40_INTERNAL_1d948347_4_k_cu_96ca4a6c_116864cuda3std3__45__cpo5beginE)
_ZN40_INTERNAL_1d948347_4_k_cu_96ca4a6c_116864cuda3std3__45__cpo5beginE:
	.zero		1
	.type		_ZN40_INTERNAL_1d948347_4_k_cu_96ca4a6c_116864cuda3std3__442_GLOBAL__N__1d948347_4_k_cu_96ca4a6c_116866ignoreE,@object
	.size		_ZN40_INTERNAL_1d948347_4_k_cu_96ca4a6c_116864cuda3std3__442_GLOBAL__N__1d948347_4_k_cu_96ca4a6c_116866ignoreE,(_ZN40_INTERNAL_1d948347_4_k_cu_96ca4a6c_116864cute7productE - _ZN40_INTERNAL_1d948347_4_k_cu_96ca4a6c_116864cuda3std3__442_GLOBAL__N__1d948347_4_k_cu_96ca4a6c_116866ignoreE)
_ZN40_INTERNAL_1d948347_4_k_cu_96ca4a6c_116864cuda3std3__442_GLOBAL__N__1d948347_4_k_cu_96ca4a6c_116866ignoreE:
	.zero		1
	.type		_ZN40_INTERNAL_1d948347_4_k_cu_96ca4a6c_116864cute7productE,@object
	.size		_ZN40_INTERNAL_1d948347_4_k_cu_96ca4a6c_116864cute7productE,(_ZN40_INTERNAL_1d948347_4_k_cu_96ca4a6c_116864cuda3std3__45__cpo3endE - _ZN40_INTERNAL_1d948347_4_k_cu_96ca4a6c_116864cute7productE)
_ZN40_INTERNAL_1d948347_4_k_cu_96ca4a6c_116864cute7productE:
	.zero		1
	.type		_ZN40_INTERNAL_1d948347_4_k_cu_96ca4a6c_116864cuda3std3__45__cpo3endE,@object
	.size		_ZN40_INTERNAL_1d948347_4_k_cu_96ca4a6c_116864cuda3std3__45__cpo3endE,(_ZN40_INTERNAL_1d948347_4_k_cu_96ca4a6c_116864cuda3std3__419piecewise_constructE - _ZN40_INTERNAL_1d948347_4_k_cu_96ca4a6c_116864cuda3std3__45__cpo3endE)
_ZN40_INTERNAL_1d948347_4_k_cu_96ca4a6c_116864cuda3std3__45__cpo3endE:
	.zero		1
	.type		_ZN40_INTERNAL_1d948347_4_k_cu_96ca4a6c_116864cuda3std3__419piecewise_constructE,@object
	.size		_ZN40_INTERNAL_1d948347_4_k_cu_96ca4a6c_116864cuda3std3__419piecewise_constructE,(_ZN40_INTERNAL_1d948347_4_k_cu_96ca4a6c_116864cuda3std3__45__cpo4cendE - _ZN40_INTERNAL_1d948347_4_k_cu_96ca4a6c_116864cuda3std3__419piecewise_constructE)
_ZN40_INTERNAL_1d948347_4_k_cu_96ca4a6c_116864cuda3std3__419piecewise_constructE:
	.zero		1
	.type		_ZN40_INTERNAL_1d948347_4_k_cu_96ca4a6c_116864cuda3std3__45__cpo4cendE,@object
	.size		_ZN40_INTERNAL_1d948347_4_k_cu_96ca4a6c_116864cuda3std3__45__cpo4cendE,(_ZN40_INTERNAL_1d948347_4_k_cu_96ca4a6c_116864cuda3std6ranges3__45__cpo4swapE - _ZN40_INTERNAL_1d948347_4_k_cu_96ca4a6c_116864cuda3std3__45__cpo4cendE)
_ZN40_INTERNAL_1d948347_4_k_cu_96ca4a6c_116864cuda3std3__45__cpo4cendE:
	.zero		1
	.type		_ZN40_INTERNAL_1d948347_4_k_cu_96ca4a6c_116864cuda3std6ranges3__45__cpo4swapE,@object
	.size		_ZN40_INTERNAL_1d948347_4_k_cu_96ca4a6c_116864cuda3std6ranges3__45__cpo4swapE,(.L_8 - _ZN40_INTERNAL_1d948347_4_k_cu_96ca4a6c_116864cuda3std6ranges3__45__cpo4swapE)
_ZN40_INTERNAL_1d948347_4_k_cu_96ca4a6c_116864cuda3std6ranges3__45__cpo4swapE:
	.zero		1
.L_8:


//--------------------- .nv.constant0._ZN7cutlass13device_kernelINS_4gemm6kernel13GemmUniversalIN4cute5tupleIJiiiiEEENS1_10collective13CollectiveMmaINS1_34MainloopSm90TmaGmmaWarpSpecializedILi4ENS5_IJNS4_1CILi1EEESB_SB_EEENS1_35KernelTmaWarpSpecializedCooperativeEEENS5_IJNSA_ILi256EEENSA_ILi192EEENSA_ILi128EEEEEEaNS5_IJlSB_lEEEaSJ_NS4_8TiledMMAINS4_8MMA_AtomIJNS4_4SM904GMMA27MMA_64x192x32_S32S8S8_SS_TNEEEENS4_6LayoutINS5_IJNSA_ILi2EEESB_SB_EEENS5_IJSB_NSA_ILi0EEEST_EEEEENS5_IJNS4_10UnderscoreESW_SW_EEEEENS4_13SM90_TMA_LOADENS4_14ComposedLayoutINS4_7SwizzleILi3ELi4ELi3EEENS4_18smem_ptr_flag_bitsILi8EEENSQ_INS5_IJNSA_ILi8EEESH_EEENS5_IJSH_SB_EEEEEEEvNS4_8identityESZ_S19_vS1A_EENS_8epilogue10collective6detail29Sm90TmaWarpSpecializedAdapterINS1D_15DefaultEpilogueIaSJ_SJ_NS1C_6thread17LinearCombinationIaLi1EiiLNS1H_9ScaleType4KindE0ELNS_15FloatRoundStyleE2EaEENS1_15EpilogueDefaultEEEEEvvEEEEvNT_6ParamsE --------------------------
	.section	.nv.constant0._ZN7cutlass13device_kernelINS_4gemm6kernel13GemmUniversalIN4cute5tupleIJiiiiEEENS1_10collective13CollectiveMmaINS1_34MainloopSm90TmaGmmaWarpSpecializedILi4ENS5_IJNS4_1CILi1EEESB_SB_EEENS1_35KernelTmaWarpSpecializedCooperativeEEENS5_IJNSA_ILi256EEENSA_ILi192EEENSA_ILi128EEEEEEaNS5_IJlSB_lEEEaSJ_NS4_8TiledMMAINS4_8MMA_AtomIJNS4_4SM904GMMA27MMA_64x192x32_S32S8S8_SS_TNEEEENS4_6LayoutINS5_IJNSA_ILi2EEESB_SB_EEENS5_IJSB_NSA_ILi0EEEST_EEEEENS5_IJNS4_10UnderscoreESW_SW_EEEEENS4_13SM90_TMA_LOADENS4_14ComposedLayoutINS4_7SwizzleILi3ELi4ELi3EEENS4_18smem_ptr_flag_bitsILi8EEENSQ_INS5_IJNSA_ILi8EEESH_EEENS5_IJSH_SB_EEEEEEEvNS4_8identityESZ_S19_vS1A_EENS_8epilogue10collective6detail29Sm90TmaWarpSpecializedAdapterINS1D_15DefaultEpilogueIaSJ_SJ_NS1C_6thread17LinearCombinationIaLi1EiiLNS1H_9ScaleType4KindE0ELNS_15FloatRoundStyleE2EaEENS1_15EpilogueDefaultEEEEEvvEEEEvNT_6ParamsE,"a",@progbits
	.sectionflags	@""
	.align	4
.nv.constant0._ZN7cutlass13device_kernelINS_4gemm6kernel13GemmUniversalIN4cute5tupleIJiiiiEEENS1_10collective13CollectiveMmaINS1_34MainloopSm90TmaGmmaWarpSpecializedILi4ENS5_IJNS4_1CILi1EEESB_SB_EEENS1_35KernelTmaWarpSpecializedCooperativeEEENS5_IJNSA_ILi256EEENSA_ILi192EEENSA_ILi128EEEEEEaNS5_IJlSB_lEEEaSJ_NS4_8TiledMMAINS4_8MMA_AtomIJNS4_4SM904GMMA27MMA_64x192x32_S32S8S8_SS_TNEEEENS4_6LayoutINS5_IJNSA_ILi2EEESB_SB_EEENS5_IJSB_NSA_ILi0EEEST_EEEEENS5_IJNS4_10UnderscoreESW_SW_EEEEENS4_13SM90_TMA_LOADENS4_14ComposedLayoutINS4_7SwizzleILi3ELi4ELi3EEENS4_18smem_ptr_flag_bitsILi8EEENSQ_INS5_IJNSA_ILi8EEESH_EEENS5_IJSH_SB_EEEEEEEvNS4_8identityESZ_S19_vS1A_EENS_8epilogue10collective6detail29Sm90TmaWarpSpecializedAdapterINS1D_15DefaultEpilogueIaSJ_SJ_NS1C_6thread17LinearCombinationIaLi1EiiLNS1H_9ScaleType4KindE0ELNS_15FloatRoundStyleE2EaEENS1_15EpilogueDefaultEEEEEvvEEEEvNT_6ParamsE:
	.zero		1664


//--------------------- SYMBOLS --------------------------

	.type		.nv.reservedSmem.offset0,@object
	.size		.nv.reservedSmem.offset0,0x4
	.type		__assertfail,@function
